	.target	sm_90a

	.elftype	@"ET_EXEC"


//--------------------- .note.nv.tkinfo           --------------------------
	.section	.note.nv.tkinfo,"",@"SHT_NOTE"
	.sectionflags	@"SHF_NOTE_NV_TKINFO"
	.tkinfo
        /*0018*/ 	.word	0x00000002
        /*0030*/ 	.string	""
        /*0030*/ 	.string	"ptxas"
        /*0030*/ 	.string	"Cuda compilation tools, release 13.0, V13.0.88"
        /*0030*/ 	.string	"Build cuda_13.0.r13.0/compiler.36424714_0"
        /*0030*/ 	.string	"-arch sm_90a -m 64 "



//--------------------- .note.nv.cuinfo           --------------------------
	.section	.note.nv.cuinfo,"",@"SHT_NOTE"
	.sectionflags	@"SHF_NOTE_NV_CUINFO"
        /*0018*/ 	.short	0x0002
        /*001a*/ 	.short	0x005a
        /*001c*/ 	.short	0x0082
	.zero		2


//--------------------- .nv.info                  --------------------------
	.section	.nv.info,"",@"SHT_CUDA_INFO"
	.align	4


	//----- nvinfo : EIATTR_REGCOUNT
	.align		4
        /*0000*/ 	.byte	0x04, 0x2f
        /*0002*/ 	.short	(.L_15 - .L_14)
	.align		4
.L_14:
        /*0004*/ 	.word	index@(_ZN7cutlass13device_kernelINS_4gemm6kernel13GemmUniversalIN4cute5tupleIJiiiiEEENS1_10collective13CollectiveMmaINS1_34MainloopSm90TmaGmmaWarpSpecializedILi14ENS5_IJNS4_1CILi2EEENSA_ILi1EEESC_EEENS1_32KernelTmaWarpSpecializedPingpongEEENS5_IJNSA_ILi64EEESG_NSA_ILi32EEEEEENS_10tfloat32_tENS5_IJlSC_lEEESJ_SK_NS4_8TiledMMAINS4_8MMA_AtomIJNS4_4SM904GMMA29MMA_64x64x8_F32TF32TF32_SS_TNILNSO_7ScaleInE1ELSQ_1EEEEEENS4_6LayoutINS5_IJSC_SC_SC_EEENS5_IJNSA_ILi0EEESV_SV_EEEEENS5_IJNS4_10UnderscoreESY_SY_EEEEENS4_13SM90_TMA_LOADENS4_14ComposedLayoutINS4_7SwizzleILi3ELi4ELi3EEENS4_18smem_ptr_flag_bitsILi32EEENST_INS5_IJNSA_ILi8EEESH_EEENS5_IJSH_SC_EEEEEEEvNS4_8identityENS4_23SM90_TMA_LOAD_MULTICASTES1B_vS1C_EENS_8epilogue10collective6detail29Sm90TmaWarpSpecializedAdapterINS1G_15DefaultEpilogueISJ_SK_SK_NS1F_6thread17LinearCombinationISJ_Li1EffLNS1K_9ScaleType4KindE0ELNS_15FloatRoundStyleE2ESJ_EENS1_15EpilogueDefaultEEEEEvvEEEEvNT_6ParamsE)
        /*0008*/ 	.word	0x000000a8


	//----- nvinfo : EIATTR_FRAME_SIZE
	.align		4
.L_15:
        /*000c*/ 	.byte	0x04, 0x11
        /*000e*/ 	.short	(.L_17 - .L_16)
	.align		4
.L_16:
        /*0010*/ 	.word	index@(_ZN7cutlass13device_kernelINS_4gemm6kernel13GemmUniversalIN4cute5tupleIJiiiiEEENS1_10collective13CollectiveMmaINS1_34MainloopSm90TmaGmmaWarpSpecializedILi14ENS5_IJNS4_1CILi2EEENSA_ILi1EEESC_EEENS1_32KernelTmaWarpSpecializedPingpongEEENS5_IJNSA_ILi64EEESG_NSA_ILi32EEEEEENS_10tfloat32_tENS5_IJlSC_lEEESJ_SK_NS4_8TiledMMAINS4_8MMA_AtomIJNS4_4SM904GMMA29MMA_64x64x8_F32TF32TF32_SS_TNILNSO_7ScaleInE1ELSQ_1EEEEEENS4_6LayoutINS5_IJSC_SC_SC_EEENS5_IJNSA_ILi0EEESV_SV_EEEEENS5_IJNS4_10UnderscoreESY_SY_EEEEENS4_13SM90_TMA_LOADENS4_14ComposedLayoutINS4_7SwizzleILi3ELi4ELi3EEENS4_18smem_ptr_flag_bitsILi32EEENST_INS5_IJNSA_ILi8EEESH_EEENS5_IJSH_SC_EEEEEEEvNS4_8identityENS4_23SM90_TMA_LOAD_MULTICASTES1B_vS1C_EENS_8epilogue10collective6detail29Sm90TmaWarpSpecializedAdapterINS1G_15DefaultEpilogueISJ_SK_SK_NS1F_6thread17LinearCombinationISJ_Li1EffLNS1K_9ScaleType4KindE0ELNS_15FloatRoundStyleE2ESJ_EENS1_15EpilogueDefaultEEEEEvvEEEEvNT_6ParamsE)
        /*0014*/ 	.word	0x00000008


	//----- nvinfo : EIATTR_MIN_STACK_SIZE
	.align		4
.L_17:
        /*0018*/ 	.byte	0x04, 0x12
        /*001a*/ 	.short	(.L_19 - .L_18)
	.align		4
.L_18:
        /*001c*/ 	.word	index@(_ZN7cutlass13device_kernelINS_4gemm6kernel13GemmUniversalIN4cute5tupleIJiiiiEEENS1_10collective13CollectiveMmaINS1_34MainloopSm90TmaGmmaWarpSpecializedILi14ENS5_IJNS4_1CILi2EEENSA_ILi1EEESC_EEENS1_32KernelTmaWarpSpecializedPingpongEEENS5_IJNSA_ILi64EEESG_NSA_ILi32EEEEEENS_10tfloat32_tENS5_IJlSC_lEEESJ_SK_NS4_8TiledMMAINS4_8MMA_AtomIJNS4_4SM904GMMA29MMA_64x64x8_F32TF32TF32_SS_TNILNSO_7ScaleInE1ELSQ_1EEEEEENS4_6LayoutINS5_IJSC_SC_SC_EEENS5_IJNSA_ILi0EEESV_SV_EEEEENS5_IJNS4_10UnderscoreESY_SY_EEEEENS4_13SM90_TMA_LOADENS4_14ComposedLayoutINS4_7SwizzleILi3ELi4ELi3EEENS4_18smem_ptr_flag_bitsILi32EEENST_INS5_IJNSA_ILi8EEESH_EEENS5_IJSH_SC_EEEEEEEvNS4_8identityENS4_23SM90_TMA_LOAD_MULTICASTES1B_vS1C_EENS_8epilogue10collective6detail29Sm90TmaWarpSpecializedAdapterINS1G_15DefaultEpilogueISJ_SK_SK_NS1F_6thread17LinearCombinationISJ_Li1EffLNS1K_9ScaleType4KindE0ELNS_15FloatRoundStyleE2ESJ_EENS1_15EpilogueDefaultEEEEEvvEEEEvNT_6ParamsE)
        /*0020*/ 	.word	0x00000008
.L_19:


//--------------------- .nv.compat                --------------------------
	.section	.nv.compat,"",@"SHT_CUDA_COMPAT_INFO"
	.align	4
        /*0000*/ 	.byte	0x02, 0x09, 0x01, 0x00, 0x02, 0x02, 0x04, 0x00, 0x02, 0x05, 0x05, 0x00, 0x03, 0x07, 0x01, 0x01
        /*0010*/ 	.byte	0x02, 0x03, 0x01, 0x00, 0x02, 0x06, 0x01, 0x00, 0x04, 0x0b, 0x08, 0x00, 0x00, 0x00, 0x00, 0x00
        /*0020*/ 	.byte	0x00, 0x00, 0x00, 0x00


//--------------------- .nv.info._ZN7cutlass13device_kernelINS_4gemm6kernel13GemmUniversalIN4cute5tupleIJiiiiEEENS1_10collective13CollectiveMmaINS1_34MainloopSm90TmaGmmaWarpSpecializedILi14ENS5_IJNS4_1CILi2EEENSA_ILi1EEESC_EEENS1_32KernelTmaWarpSpecializedPingpongEEENS5_IJNSA_ILi64EEESG_NSA_ILi32EEEEEENS_10tfloat32_tENS5_IJlSC_lEEESJ_SK_NS4_8TiledMMAINS4_8MMA_AtomIJNS4_4SM904GMMA29MMA_64x64x8_F32TF32TF32_SS_TNILNSO_7ScaleInE1ELSQ_1EEEEEENS4_6LayoutINS5_IJSC_SC_SC_EEENS5_IJNSA_ILi0EEESV_SV_EEEEENS5_IJNS4_10UnderscoreESY_SY_EEEEENS4_13SM90_TMA_LOADENS4_14ComposedLayoutINS4_7SwizzleILi3ELi4ELi3EEENS4_18smem_ptr_flag_bitsILi32EEENST_INS5_IJNSA_ILi8EEESH_EEENS5_IJSH_SC_EEEEEEEvNS4_8identityENS4_23SM90_TMA_LOAD_MULTICASTES1B_vS1C_EENS_8epilogue10collective6detail29Sm90TmaWarpSpecializedAdapterINS1G_15DefaultEpilogueISJ_SK_SK_NS1F_6thread17LinearCombinationISJ_Li1EffLNS1K_9ScaleType4KindE0ELNS_15FloatRoundStyleE2ESJ_EENS1_15EpilogueDefaultEEEEEvvEEEEvNT_6ParamsE --------------------------
	.section	.nv.info._ZN7cutlass13device_kernelINS_4gemm6kernel13GemmUniversalIN4cute5tupleIJiiiiEEENS1_10collective13CollectiveMmaINS1_34MainloopSm90TmaGmmaWarpSpecializedILi14ENS5_IJNS4_1CILi2EEENSA_ILi1EEESC_EEENS1_32KernelTmaWarpSpecializedPingpongEEENS5_IJNSA_ILi64EEESG_NSA_ILi32EEEEEENS_10tfloat32_tENS5_IJlSC_lEEESJ_SK_NS4_8TiledMMAINS4_8MMA_AtomIJNS4_4SM904GMMA29MMA_64x64x8_F32TF32TF32_SS_TNILNSO_7ScaleInE1ELSQ_1EEEEEENS4_6LayoutINS5_IJSC_SC_SC_EEENS5_IJNSA_ILi0EEESV_SV_EEEEENS5_IJNS4_10UnderscoreESY_SY_EEEEENS4_13SM90_TMA_LOADENS4_14ComposedLayoutINS4_7SwizzleILi3ELi4ELi3EEENS4_18smem_ptr_flag_bitsILi32EEENST_INS5_IJNSA_ILi8EEESH_EEENS5_IJSH_SC_EEEEEEEvNS4_8identityENS4_23SM90_TMA_LOAD_MULTICASTES1B_vS1C_EENS_8epilogue10collective6detail29Sm90TmaWarpSpecializedAdapterINS1G_15DefaultEpilogueISJ_SK_SK_NS1F_6thread17LinearCombinationISJ_Li1EffLNS1K_9ScaleType4KindE0ELNS_15FloatRoundStyleE2ESJ_EENS1_15EpilogueDefaultEEEEEvvEEEEvNT_6ParamsE,"",@"SHT_CUDA_INFO"
	.sectionflags	@""
	.align	4


	//----- nvinfo : EIATTR_CUDA_API_VERSION
	.align		4
        /*0000*/ 	.byte	0x04, 0x37
        /*0002*/ 	.short	(.L_21 - .L_20)
.L_20:
        /*0004*/ 	.word	0x00000082


	//----- nvinfo : EIATTR_KPARAM_INFO
	.align		4
.L_21:
        /*0008*/ 	.byte	0x04, 0x17
        /*000a*/ 	.short	(.L_23 - .L_22)
.L_22:
        /*000c*/ 	.word	0x00000000
        /*0010*/ 	.short	0x0000
        /*0012*/ 	.short	0x0070
        /*0014*/ 	.byte	0x00, 0xf0, 0x01, 0x10


	//----- nvinfo : EIATTR_SPARSE_MMA_MASK
	.align		4
.L_23:
        /*0018*/ 	.byte	0x03, 0x50
        /*001a*/ 	.short	0x0000


	//----- nvinfo : EIATTR_MAXREG_COUNT
	.align		4
        /*001c*/ 	.byte	0x03, 0x1b
        /*001e*/ 	.short	0x00a8


	//----- nvinfo : EIATTR_NUM_BARRIERS
	.align		4
        /*0020*/ 	.byte	0x02, 0x4c
        /*0022*/ 	.byte	0x01
	.zero		1


	//----- nvinfo : EIATTR_EXTERNS
	.align		4
        /*0024*/ 	.byte	0x04, 0x0f
        /*0026*/ 	.short	(.L_25 - .L_24)


	//   ....[0]....
	.align		4
.L_24:
        /*0028*/ 	.word	index@(__assertfail)


	//----- nvinfo : EIATTR_ANNOTATIONS
	.align		4
.L_25:
        /*002c*/ 	.byte	0x04, 0x55
        /*002e*/ 	.short	(.L_27 - .L_26)


	//   ....[0]....
.L_26:
        /*0030*/ 	.word	0x00000001
        /*0034*/ 	.byte	0x20, 0x0f, 0x00, 0x00, 0x01, 0x00, 0x00, 0x00, 0x30, 0x47, 0x00, 0x00, 0x01, 0x00, 0x00, 0x00
        /*0044*/ 	.byte	0xb0, 0x53, 0x00, 0x00


	//----- nvinfo : EIATTR_MERCURY_ISA_VERSION
	.align		4
.L_27:
        /*0048*/ 	.byte	0x03, 0x5f
        /*004a*/ 	.short	0x0101


	//----- nvinfo : EIATTR_INT_WARP_WIDE_INSTR_OFFSETS
	.align		4
        /*004c*/ 	.byte	0x04, 0x31
        /*004e*/ 	.short	(.L_29 - .L_28)


	//   ....[0]....
.L_28:
        /*0050*/ 	.word	0x000006a0


	//   ....[1]....
        /*0054*/ 	.word	0x000006d0


	//   ....[2]....
        /*0058*/ 	.word	0x00000710


	//   ....[3]....
        /*005c*/ 	.word	0x00000840


	//   ....[4]....
        /*0060*/ 	.word	0x00000850


	//   ....[5]....
        /*0064*/ 	.word	0x00000860


	//   ....[6]....
        /*0068*/ 	.word	0x00000900


	//   ....[7]....
        /*006c*/ 	.word	0x00000940


	//----- nvinfo : EIATTR_COOP_GROUP_MASK_REGIDS
	.align		4
.L_29:
        /*0070*/ 	.byte	0x04, 0x29
        /*0072*/ 	.short	(.L_31 - .L_30)


	//   ....[0]....
.L_30:
        /*0074*/ 	.word	0xffffffff


	//   ....[1]....
        /*0078*/ 	.word	0xffffffff


	//   ....[2]....
        /*007c*/ 	.word	0xffffffff


	//   ....[3]....
        /*0080*/ 	.word	0xffffffff


	//   ....[4]....
        /*0084*/ 	.word	0xffffffff


	//   ....[5]....
        /*0088*/ 	.word	0xffffffff


	//   ....[6]....
        /*008c*/ 	.word	0xffffffff


	//----- nvinfo : EIATTR_COOP_GROUP_INSTR_OFFSETS
	.align		4
.L_31:
        /*0090*/ 	.byte	0x04, 0x28
        /*0092*/ 	.short	(.L_33 - .L_32)


	//   ....[0]....
.L_32:
        /*0094*/ 	.word	0x00000070


	//   ....[1]....
        /*0098*/ 	.word	0x00000080


	//   ....[2]....
        /*009c*/ 	.word	0x00000140


	//   ....[3]....
        /*00a0*/ 	.word	0x00000460


	//   ....[4]....
        /*00a4*/ 	.word	0x000004a0


	//   ....[5]....
        /*00a8*/ 	.word	0x00000880


	//   ....[6]....
        /*00ac*/ 	.word	0x00000ac0


	//----- nvinfo : EIATTR_REG_RECONFIG
	.align		4
.L_33:
        /*00b0*/ 	.byte	0x01, 0x54
	.zero		2


	//----- nvinfo : EIATTR_SYSCALL_OFFSETS
	.align		4
        /*00b4*/ 	.byte	0x04, 0x46
        /*00b6*/ 	.short	(.L_35 - .L_34)


	//   ....[0]....
.L_34:
        /*00b8*/ 	.word	0x000019e0


	//----- nvinfo : EIATTR_MBARRIER_INSTR_OFFSETS
	.align		4
.L_35:
        /*00bc*/ 	.byte	0x04, 0x39
        /*00be*/ 	.short	(.L_37 - .L_36)


	//   ....[0]....
.L_36:
        /*00c0*/ 	.word	0x00000280
        /*00c4*/ 	.word	0x000000ff
        /*00c8*/ 	.word	0x00000000
        /*00cc*/ 	.short	0x0100
        /*00ce*/ 	.byte	0x08
	.zero		1


	//   ....[1]....
        /*00d0*/ 	.word	0x00000290
        /*00d4*/ 	.word	0x000000ff
        /*00d8*/ 	.word	0x00000070
        /*00dc*/ 	.short	0x0100
        /*00de*/ 	.byte	0x08
	.zero		1


	//   ....[2]....
        /*00e0*/ 	.word	0x000002a0
        /*00e4*/ 	.word	0x000000ff
        /*00e8*/ 	.word	0x00000008
        /*00ec*/ 	.short	0x0100
        /*00ee*/ 	.byte	0x08
	.zero		1


	//   ....[3]....
        /*00f0*/ 	.word	0x000002b0
        /*00f4*/ 	.word	0x000000ff
        /*00f8*/ 	.word	0x00000078
        /*00fc*/ 	.short	0x0100
        /*00fe*/ 	.byte	0x08
	.zero		1


	//   ....[4]....
        /*0100*/ 	.word	0x000002c0
        /*0104*/ 	.word	0x000000ff
        /*0108*/ 	.word	0x00000010
        /*010c*/ 	.short	0x0100
        /*010e*/ 	.byte	0x08
	.zero		1


	//   ....[5]....
        /*0110*/ 	.word	0x000002d0
        /*0114*/ 	.word	0x000000ff
        /*0118*/ 	.word	0x00000080
        /*011c*/ 	.short	0x0100
        /*011e*/ 	.byte	0x08
	.zero		1


	//   ....[6]....
        /*0120*/ 	.word	0x000002e0
        /*0124*/ 	.word	0x000000ff
        /*0128*/ 	.word	0x00000018
        /*012c*/ 	.short	0x0100
        /*012e*/ 	.byte	0x08
	.zero		1


	//   ....[7]....
        /*0130*/ 	.word	0x000002f0
        /*0134*/ 	.word	0x000000ff
        /*0138*/ 	.word	0x00000088
        /*013c*/ 	.short	0x0100
        /*013e*/ 	.byte	0x08
	.zero		1


	//   ....[8]....
        /*0140*/ 	.word	0x00000300
        /*0144*/ 	.word	0x000000ff
        /*0148*/ 	.word	0x00000020
        /*014c*/ 	.short	0x0100
        /*014e*/ 	.byte	0x08
	.zero		1


	//   ....[9]....
        /*0150*/ 	.word	0x00000310
        /*0154*/ 	.word	0x000000ff
        /*0158*/ 	.word	0x00000090
        /*015c*/ 	.short	0x0100
        /*015e*/ 	.byte	0x08
	.zero		1


	//   ....[10]....
        /*0160*/ 	.word	0x00000320
        /*0164*/ 	.word	0x000000ff
        /*0168*/ 	.word	0x00000028
        /*016c*/ 	.short	0x0100
        /*016e*/ 	.byte	0x08
	.zero		1


	//   ....[11]....
        /*0170*/ 	.word	0x00000330
        /*0174*/ 	.word	0x000000ff
        /*0178*/ 	.word	0x00000098
        /*017c*/ 	.short	0x0100
        /*017e*/ 	.byte	0x08
	.zero		1


	//   ....[12]....
        /*0180*/ 	.word	0x00000340
        /*0184*/ 	.word	0x000000ff
        /*0188*/ 	.word	0x00000030
        /*018c*/ 	.short	0x0100
        /*018e*/ 	.byte	0x08
	.zero		1


	//   ....[13]....
        /*0190*/ 	.word	0x00000350
        /*0194*/ 	.word	0x000000ff
        /*0198*/ 	.word	0x000000a0
        /*019c*/ 	.short	0x0100
        /*019e*/ 	.byte	0x08
	.zero		1


	//   ....[14]....
        /*01a0*/ 	.word	0x00000360
        /*01a4*/ 	.word	0x000000ff
        /*01a8*/ 	.word	0x00000038
        /*01ac*/ 	.short	0x0100
        /*01ae*/ 	.byte	0x08
	.zero		1


	//   ....[15]....
        /*01b0*/ 	.word	0x00000370
        /*01b4*/ 	.word	0x000000ff
        /*01b8*/ 	.word	0x000000a8
        /*01bc*/ 	.short	0x0100
        /*01be*/ 	.byte	0x08
	.zero		1


	//   ....[16]....
        /*01c0*/ 	.word	0x00000380
        /*01c4*/ 	.word	0x000000ff
        /*01c8*/ 	.word	0x00000040
        /*01cc*/ 	.short	0x0100
        /*01ce*/ 	.byte	0x08
	.zero		1


	//   ....[17]....
        /*01d0*/ 	.word	0x00000390
        /*01d4*/ 	.word	0x000000ff
        /*01d8*/ 	.word	0x000000b0
        /*01dc*/ 	.short	0x0100
        /*01de*/ 	.byte	0x08
	.zero		1


	//   ....[18]....
        /*01e0*/ 	.word	0x000003a0
        /*01e4*/ 	.word	0x000000ff
        /*01e8*/ 	.word	0x00000048
        /*01ec*/ 	.short	0x0100
        /*01ee*/ 	.byte	0x08
	.zero		1


	//   ....[19]....
        /*01f0*/ 	.word	0x000003b0
        /*01f4*/ 	.word	0x000000ff
        /*01f8*/ 	.word	0x000000b8
        /*01fc*/ 	.short	0x0100
        /*01fe*/ 	.byte	0x08
	.zero		1


	//   ....[20]....
        /*0200*/ 	.word	0x000003c0
        /*0204*/ 	.word	0x000000ff
        /*0208*/ 	.word	0x00000050
        /*020c*/ 	.short	0x0100
        /*020e*/ 	.byte	0x08
	.zero		1


	//   ....[21]....
        /*0210*/ 	.word	0x000003d0
        /*0214*/ 	.word	0x000000ff
        /*0218*/ 	.word	0x000000c0
        /*021c*/ 	.short	0x0100
        /*021e*/ 	.byte	0x08
	.zero		1


	//   ....[22]....
        /*0220*/ 	.word	0x000003e0
        /*0224*/ 	.word	0x000000ff
        /*0228*/ 	.word	0x00000058
        /*022c*/ 	.short	0x0100
        /*022e*/ 	.byte	0x08
	.zero		1


	//   ....[23]....
        /*0230*/ 	.word	0x000003f0
        /*0234*/ 	.word	0x000000ff
        /*0238*/ 	.word	0x000000c8
        /*023c*/ 	.short	0x0100
        /*023e*/ 	.byte	0x08
	.zero		1


	//   ....[24]....
        /*0240*/ 	.word	0x00000400
        /*0244*/ 	.word	0x000000ff
        /*0248*/ 	.word	0x00000060
        /*024c*/ 	.short	0x0100
        /*024e*/ 	.byte	0x08
	.zero		1


	//   ....[25]....
        /*0250*/ 	.word	0x00000410
        /*0254*/ 	.word	0x000000ff
        /*0258*/ 	.word	0x000000d0
        /*025c*/ 	.short	0x0100
        /*025e*/ 	.byte	0x08
	.zero		1


	//   ....[26]....
        /*0260*/ 	.word	0x00000420
        /*0264*/ 	.word	0x000000ff
        /*0268*/ 	.word	0x00000068
        /*026c*/ 	.short	0x0100
        /*026e*/ 	.byte	0x08
	.zero		1


	//   ....[27]....
        /*0270*/ 	.word	0x00000430
        /*0274*/ 	.word	0x000000ff
        /*0278*/ 	.word	0x000000d8
        /*027c*/ 	.short	0x0100
        /*027e*/ 	.byte	0x08
	.zero		1


	//   ....[28]....
        /*0280*/ 	.word	0x00000970
        /*0284*/ 	.word	0x000000ff
        /*0288*/ 	.word	0x00000110
        /*028c*/ 	.short	0x0100
        /*028e*/ 	.byte	0x08
	.zero		1


	//   ....[29]....
        /*0290*/ 	.word	0x00000a00
        /*0294*/ 	.word	0x000000ff
        /*0298*/ 	.word	0x00000118
        /*029c*/ 	.short	0x0100
        /*029e*/ 	.byte	0x08
	.zero		1


	//   ....[30]....
        /*02a0*/ 	.word	0x00000a40
        /*02a4*/ 	.word	0x000000ff
        /*02a8*/ 	.word	0x000000f0
        /*02ac*/ 	.short	0x0100
        /*02ae*/ 	.byte	0x09
	.zero		1


	//   ....[31]....
        /*02b0*/ 	.word	0x00000a50
        /*02b4*/ 	.word	0x000000ff
        /*02b8*/ 	.word	0x000000f8
        /*02bc*/ 	.short	0x0100
        /*02be*/ 	.byte	0x09
	.zero		1


	//   ....[32]....
        /*02c0*/ 	.word	0x00000a60
        /*02c4*/ 	.word	0x000000ff
        /*02c8*/ 	.word	0x00000100
        /*02cc*/ 	.short	0x0100
        /*02ce*/ 	.byte	0x09
	.zero		1


	//   ....[33]....
        /*02d0*/ 	.word	0x00000a70
        /*02d4*/ 	.word	0x000000ff
        /*02d8*/ 	.word	0x00000108
        /*02dc*/ 	.short	0x0100
        /*02de*/ 	.byte	0x09
	.zero		1


	//   ....[34]....
        /*02e0*/ 	.word	0x000018c0
        /*02e4*/ 	.word	0x0000003f
        /*02e8*/ 	.word	0x00000000
        /*02ec*/ 	.short	0x010a
        /*02ee*/ 	.byte	0x2a
	.zero		1


	//   ....[35]....
        /*02f0*/ 	.word	0x00001a60
        /*02f4*/ 	.word	0x00000003
        /*02f8*/ 	.word	0x00000000
        /*02fc*/ 	.short	0x010a
        /*02fe*/ 	.byte	0x3f
	.zero		1


	//   ....[36]....
        /*0300*/ 	.word	0x00001aa0
        /*0304*/ 	.word	0x00000003
        /*0308*/ 	.word	0x00000000
        /*030c*/ 	.short	0x010a
        /*030e*/ 	.byte	0x3f
	.zero		1


	//   ....[37]....
        /*0310*/ 	.word	0x00001da0
        /*0314*/ 	.word	0x000000ff
        /*0318*/ 	.word	0x00000000
        /*031c*/ 	.short	0x010a
        /*031e*/ 	.byte	0x04
	.zero		1


	//   ....[38]....
        /*0320*/ 	.word	0x00001de0
        /*0324*/ 	.word	0x000000ff
        /*0328*/ 	.word	0x00000000
        /*032c*/ 	.short	0x010a
        /*032e*/ 	.byte	0x04
	.zero		1


	//   ....[39]....
        /*0330*/ 	.word	0x00002040
        /*0334*/ 	.word	0x00000005
        /*0338*/ 	.word	0x00000000
        /*033c*/ 	.short	0x0101
        /*033e*/ 	.byte	0x3f
	.zero		1


	//   ....[40]....
        /*0340*/ 	.word	0x00002140
        /*0344*/ 	.word	0x00000040
        /*0348*/ 	.word	0x00000000
        /*034c*/ 	.short	0x0101
        /*034e*/ 	.byte	0x2f
	.zero		1


	//   ....[41]....
        /*0350*/ 	.word	0x00002260
        /*0354*/ 	.word	0x00000000
        /*0358*/ 	.word	0x00000000
        /*035c*/ 	.short	0x0101
        /*035e*/ 	.byte	0x3f
	.zero		1


	//   ....[42]....
        /*0360*/ 	.word	0x00002320
        /*0364*/ 	.word	0x0000003f
        /*0368*/ 	.word	0x00000010
        /*036c*/ 	.short	0x010a
        /*036e*/ 	.byte	0x2a
	.zero		1


	//   ....[43]....
        /*0370*/ 	.word	0x00004750
        /*0374*/ 	.word	0x00000042
        /*0378*/ 	.word	0x00000000
        /*037c*/ 	.short	0x0101
        /*037e*/ 	.byte	0x2f
	.zero		1


	//   ....[44]....
        /*0380*/ 	.word	0x00005100
        /*0384*/ 	.word	0x0000000c
        /*0388*/ 	.word	0x00000070
        /*038c*/ 	.short	0x010a
        /*038e*/ 	.byte	0x3f
	.zero		1


	//   ....[45]....
        /*0390*/ 	.word	0x000054d0
        /*0394*/ 	.word	0x00000004
        /*0398*/ 	.word	0x00000118
        /*039c*/ 	.short	0x0101
        /*039e*/ 	.byte	0x3f
	.zero		1


	//   ....[46]....
        /*03a0*/ 	.word	0x00005c60
        /*03a4*/ 	.word	0x00000007
        /*03a8*/ 	.word	0x00000000
        /*03ac*/ 	.short	0x010a
        /*03ae*/ 	.byte	0x3f
	.zero		1


	//   ....[47]....
        /*03b0*/ 	.word	0x00005ce0
        /*03b4*/ 	.word	0x00000009
        /*03b8*/ 	.word	0x00000000
        /*03bc*/ 	.short	0x010a
        /*03be*/ 	.byte	0x3f
	.zero		1


	//   ....[48]....
        /*03c0*/ 	.word	0x00005d70
        /*03c4*/ 	.word	0x00000006
        /*03c8*/ 	.word	0x00000000
        /*03cc*/ 	.short	0x010a
        /*03ce*/ 	.byte	0x3f
	.zero		1


	//   ....[49]....
        /*03d0*/ 	.word	0x00005e00
        /*03d4*/ 	.word	0x00000009
        /*03d8*/ 	.word	0x00000000
        /*03dc*/ 	.short	0x010a
        /*03de*/ 	.byte	0x3f
	.zero		1


	//   ....[50]....
        /*03e0*/ 	.word	0x00005e90
        /*03e4*/ 	.word	0x00000006
        /*03e8*/ 	.word	0x00000000
        /*03ec*/ 	.short	0x010a
        /*03ee*/ 	.byte	0x3f
	.zero		1


	//   ....[51]....
        /*03f0*/ 	.word	0x00005f20
        /*03f4*/ 	.word	0x00000009
        /*03f8*/ 	.word	0x00000000
        /*03fc*/ 	.short	0x010a
        /*03fe*/ 	.byte	0x3f
	.zero		1


	//   ....[52]....
        /*0400*/ 	.word	0x00005fb0
        /*0404*/ 	.word	0x00000006
        /*0408*/ 	.word	0x00000000
        /*040c*/ 	.short	0x010a
        /*040e*/ 	.byte	0x3f
	.zero		1


	//   ....[53]....
        /*0410*/ 	.word	0x00006040
        /*0414*/ 	.word	0x00000009
        /*0418*/ 	.word	0x00000000
        /*041c*/ 	.short	0x010a
        /*041e*/ 	.byte	0x3f
	.zero		1


	//   ....[54]....
        /*0420*/ 	.word	0x000060d0
        /*0424*/ 	.word	0x00000006
        /*0428*/ 	.word	0x00000000
        /*042c*/ 	.short	0x010a
        /*042e*/ 	.byte	0x3f
	.zero		1


	//   ....[55]....
        /*0430*/ 	.word	0x00006160
        /*0434*/ 	.word	0x00000009
        /*0438*/ 	.word	0x00000000
        /*043c*/ 	.short	0x010a
        /*043e*/ 	.byte	0x3f
	.zero		1


	//   ....[56]....
        /*0440*/ 	.word	0x000061f0
        /*0444*/ 	.word	0x00000006
        /*0448*/ 	.word	0x00000000
        /*044c*/ 	.short	0x010a
        /*044e*/ 	.byte	0x3f
	.zero		1


	//   ....[57]....
        /*0450*/ 	.word	0x00006280
        /*0454*/ 	.word	0x00000009
        /*0458*/ 	.word	0x00000000
        /*045c*/ 	.short	0x010a
        /*045e*/ 	.byte	0x3f
	.zero		1


	//   ....[58]....
        /*0460*/ 	.word	0x00006310
        /*0464*/ 	.word	0x00000006
        /*0468*/ 	.word	0x00000000
        /*046c*/ 	.short	0x010a
        /*046e*/ 	.byte	0x3f
	.zero		1


	//   ....[59]....
        /*0470*/ 	.word	0x000063a0
        /*0474*/ 	.word	0x00000003
        /*0478*/ 	.word	0x00000000
        /*047c*/ 	.short	0x010a
        /*047e*/ 	.byte	0x3f
	.zero		1


	//   ....[60]....
        /*0480*/ 	.word	0x00006400
        /*0484*/ 	.word	0x00000041
        /*0488*/ 	.word	0x00000000
        /*048c*/ 	.short	0x010a
        /*048e*/ 	.byte	0x3f
	.zero		1


	//   ....[61]....
        /*0490*/ 	.word	0x00006450
        /*0494*/ 	.word	0x00000003
        /*0498*/ 	.word	0x00000000
        /*049c*/ 	.short	0x010a
        /*049e*/ 	.byte	0x3f
	.zero		1


	//   ....[62]....
        /*04a0*/ 	.word	0x000064b0
        /*04a4*/ 	.word	0x00000005
        /*04a8*/ 	.word	0x00000000
        /*04ac*/ 	.short	0x010a
        /*04ae*/ 	.byte	0x3f
	.zero		1


	//   ....[63]....
        /*04b0*/ 	.word	0x00006500
        /*04b4*/ 	.word	0x00000041
        /*04b8*/ 	.word	0x00000010
        /*04bc*/ 	.short	0x010a
        /*04be*/ 	.byte	0x3f
	.zero		1


	//   ....[64]....
        /*04c0*/ 	.word	0x000065d0
        /*04c4*/ 	.word	0x0000000c
        /*04c8*/ 	.word	0x00000070
        /*04cc*/ 	.short	0x010a
        /*04ce*/ 	.byte	0x3f
	.zero		1


	//   ....[65]....
        /*04d0*/ 	.word	0x000066a0
        /*04d4*/ 	.word	0x00000007
        /*04d8*/ 	.word	0x00000000
        /*04dc*/ 	.short	0x010a
        /*04de*/ 	.byte	0x3f
	.zero		1


	//   ....[66]....
        /*04e0*/ 	.word	0x000066f0
        /*04e4*/ 	.word	0x00000009
        /*04e8*/ 	.word	0x00000000
        /*04ec*/ 	.short	0x010a
        /*04ee*/ 	.byte	0x3f
	.zero		1


	//   ....[67]....
        /*04f0*/ 	.word	0x00006740
        /*04f4*/ 	.word	0x00000006
        /*04f8*/ 	.word	0x00000000
        /*04fc*/ 	.short	0x010a
        /*04fe*/ 	.byte	0x3f
	.zero		1


	//   ....[68]....
        /*0500*/ 	.word	0x00006790
        /*0504*/ 	.word	0x00000009
        /*0508*/ 	.word	0x00000000
        /*050c*/ 	.short	0x010a
        /*050e*/ 	.byte	0x3f
	.zero		1


	//   ....[69]....
        /*0510*/ 	.word	0x000067e0
        /*0514*/ 	.word	0x00000006
        /*0518*/ 	.word	0x00000000
        /*051c*/ 	.short	0x010a
        /*051e*/ 	.byte	0x3f
	.zero		1


	//   ....[70]....
        /*0520*/ 	.word	0x00006830
        /*0524*/ 	.word	0x00000009
        /*0528*/ 	.word	0x00000000
        /*052c*/ 	.short	0x010a
        /*052e*/ 	.byte	0x3f
	.zero		1


	//   ....[71]....
        /*0530*/ 	.word	0x00006880
        /*0534*/ 	.word	0x00000006
        /*0538*/ 	.word	0x00000000
        /*053c*/ 	.short	0x010a
        /*053e*/ 	.byte	0x3f
	.zero		1


	//   ....[72]....
        /*0540*/ 	.word	0x000068d0
        /*0544*/ 	.word	0x00000009
        /*0548*/ 	.word	0x00000000
        /*054c*/ 	.short	0x010a
        /*054e*/ 	.byte	0x3f
	.zero		1


	//   ....[73]....
        /*0550*/ 	.word	0x00006920
        /*0554*/ 	.word	0x00000006
        /*0558*/ 	.word	0x00000000
        /*055c*/ 	.short	0x010a
        /*055e*/ 	.byte	0x3f
	.zero		1


	//   ....[74]....
        /*0560*/ 	.word	0x00006970
        /*0564*/ 	.word	0x00000009
        /*0568*/ 	.word	0x00000000
        /*056c*/ 	.short	0x010a
        /*056e*/ 	.byte	0x3f
	.zero		1


	//   ....[75]....
        /*0570*/ 	.word	0x000069c0
        /*0574*/ 	.word	0x00000006
        /*0578*/ 	.word	0x00000000
        /*057c*/ 	.short	0x010a
        /*057e*/ 	.byte	0x3f
	.zero		1


	//   ....[76]....
        /*0580*/ 	.word	0x00006a10
        /*0584*/ 	.word	0x00000009
        /*0588*/ 	.word	0x00000000
        /*058c*/ 	.short	0x010a
        /*058e*/ 	.byte	0x3f
	.zero		1


	//   ....[77]....
        /*0590*/ 	.word	0x00006a60
        /*0594*/ 	.word	0x00000006
        /*0598*/ 	.word	0x00000000
        /*059c*/ 	.short	0x010a
        /*059e*/ 	.byte	0x3f
	.zero		1


	//----- nvinfo : EIATTR_NUM_MBARRIERS
	.align		4
.L_37:
        /*05a0*/ 	.byte	0x03, 0x38
        /*05a2*/ 	.short	0x0022


	//----- nvinfo : EIATTR_EXIT_INSTR_OFFSETS
	.align		4
        /*05a4*/ 	.byte	0x04, 0x1c
        /*05a6*/ 	.short	(.L_39 - .L_38)


	//   ....[0]....
.L_38:
        /*05a8*/ 	.word	0x00001570


	//   ....[1]....
        /*05ac*/ 	.word	0x000015d0


	//   ....[2]....
        /*05b0*/ 	.word	0x00004de0


	//   ....[3]....
        /*05b4*/ 	.word	0x00004e10


	//   ....[4]....
        /*05b8*/ 	.word	0x000063f0


	//----- nvinfo : EIATTR_MAX_THREADS
	.align		4
.L_39:
        /*05bc*/ 	.byte	0x04, 0x05
        /*05be*/ 	.short	(.L_41 - .L_40)
.L_40:
        /*05c0*/ 	.word	0x00000180
        /*05c4*/ 	.word	0x00000001
        /*05c8*/ 	.word	0x00000001


	//----- nvinfo : EIATTR_CRS_STACK_SIZE
	.align		4
.L_41:
        /*05cc*/ 	.byte	0x04, 0x1e
        /*05ce*/ 	.short	(.L_43 - .L_42)
.L_42:
        /*05d0*/ 	.word	0x00000000


	//----- nvinfo : EIATTR_CBANK_PARAM_SIZE
	.align		4
.L_43:
        /*05d4*/ 	.byte	0x03, 0x19
        /*05d6*/ 	.short	0x0470


	//----- nvinfo : EIATTR_PARAM_CBANK
	.align		4
        /*05d8*/ 	.byte	0x04, 0x0a
        /*05da*/ 	.short	(.L_45 - .L_44)
	.align		4
.L_44:
        /*05dc*/ 	.word	index@(.nv.constant0._ZN7cutlass13device_kernelINS_4gemm6kernel13GemmUniversalIN4cute5tupleIJiiiiEEENS1_10collective13CollectiveMmaINS1_34MainloopSm90TmaGmmaWarpSpecializedILi14ENS5_IJNS4_1CILi2EEENSA_ILi1EEESC_EEENS1_32KernelTmaWarpSpecializedPingpongEEENS5_IJNSA_ILi64EEESG_NSA_ILi32EEEEEENS_10tfloat32_tENS5_IJlSC_lEEESJ_SK_NS4_8TiledMMAINS4_8MMA_AtomIJNS4_4SM904GMMA29MMA_64x64x8_F32TF32TF32_SS_TNILNSO_7ScaleInE1ELSQ_1EEEEEENS4_6LayoutINS5_IJSC_SC_SC_EEENS5_IJNSA_ILi0EEESV_SV_EEEEENS5_IJNS4_10UnderscoreESY_SY_EEEEENS4_13SM90_TMA_LOADENS4_14ComposedLayoutINS4_7SwizzleILi3ELi4ELi3EEENS4_18smem_ptr_flag_bitsILi32EEENST_INS5_IJNSA_ILi8EEESH_EEENS5_IJSH_SC_EEEEEEEvNS4_8identityENS4_23SM90_TMA_LOAD_MULTICASTES1B_vS1C_EENS_8epilogue10collective6detail29Sm90TmaWarpSpecializedAdapterINS1G_15DefaultEpilogueISJ_SK_SK_NS1F_6thread17LinearCombinationISJ_Li1EffLNS1K_9ScaleType4KindE0ELNS_15FloatRoundStyleE2ESJ_EENS1_15EpilogueDefaultEEEEEvvEEEEvNT_6ParamsE)
        /*05e0*/ 	.short	0x0210
        /*05e2*/ 	.short	0x0470


	//----- nvinfo : EIATTR_SW_WAR
	.align		4
.L_45:
        /*05e4*/ 	.byte	0x04, 0x36
        /*05e6*/ 	.short	(.L_47 - .L_46)
.L_46:
        /*05e8*/ 	.word	0x00000008
.L_47:


//--------------------- .nv.callgraph             --------------------------
	.section	.nv.callgraph,"",@"SHT_CUDA_CALLGRAPH"
	.align	4
	.sectionentsize	8
	.align		4
        /*0000*/ 	.word	0x00000000
	.align		4
        /*0004*/ 	.word	0xffffffff
	.align		4
        /*0008*/ 	.word	index@(_ZN7cutlass13device_kernelINS_4gemm6kernel13GemmUniversalIN4cute5tupleIJiiiiEEENS1_10collective13CollectiveMmaINS1_34MainloopSm90TmaGmmaWarpSpecializedILi14ENS5_IJNS4_1CILi2EEENSA_ILi1EEESC_EEENS1_32KernelTmaWarpSpecializedPingpongEEENS5_IJNSA_ILi64EEESG_NSA_ILi32EEEEEENS_10tfloat32_tENS5_IJlSC_lEEESJ_SK_NS4_8TiledMMAINS4_8MMA_AtomIJNS4_4SM904GMMA29MMA_64x64x8_F32TF32TF32_SS_TNILNSO_7ScaleInE1ELSQ_1EEEEEENS4_6LayoutINS5_IJSC_SC_SC_EEENS5_IJNSA_ILi0EEESV_SV_EEEEENS5_IJNS4_10UnderscoreESY_SY_EEEEENS4_13SM90_TMA_LOADENS4_14ComposedLayoutINS4_7SwizzleILi3ELi4ELi3EEENS4_18smem_ptr_flag_bitsILi32EEENST_INS5_IJNSA_ILi8EEESH_EEENS5_IJSH_SC_EEEEEEEvNS4_8identityENS4_23SM90_TMA_LOAD_MULTICASTES1B_vS1C_EENS_8epilogue10collective6detail29Sm90TmaWarpSpecializedAdapterINS1G_15DefaultEpilogueISJ_SK_SK_NS1F_6thread17LinearCombinationISJ_Li1EffLNS1K_9ScaleType4KindE0ELNS_15FloatRoundStyleE2ESJ_EENS1_15EpilogueDefaultEEEEEvvEEEEvNT_6ParamsE)
	.align		4
        /*000c*/ 	.word	index@(__assertfail)
	.align		4
        /*0010*/ 	.word	0x00000000
	.align		4
        /*0014*/ 	.word	0xfffffffe
	.align		4
        /*0018*/ 	.word	0x00000000
	.align		4
        /*001c*/ 	.word	0xfffffffd
	.align		4
        /*0020*/ 	.word	0x00000000
	.align		4
        /*0024*/ 	.word	0xfffffffc


//--------------------- .nv.constant4             --------------------------
	.section	.nv.constant4,"a",@progbits
	.align	8
	.align		8
.nv.constant4:
        /*0000*/ 	.dword	__assertfail
	.align		8
        /*0008*/ 	.dword	__unnamed_1
	.align		8
        /*0010*/ 	.dword	_ZN40_INTERNAL_57e2b60d_4_k_cu_3af7811a_210584cuda3std3__45__cpo5beginE
	.align		8
        /*0018*/ 	.dword	_ZN40_INTERNAL_57e2b60d_4_k_cu_3af7811a_210584cuda3std3__45__cpo3endE
	.align		8
        /*0020*/ 	.dword	_ZN40_INTERNAL_57e2b60d_4_k_cu_3af7811a_210584cuda3std3__45__cpo6cbeginE
	.align		8
        /*0028*/ 	.dword	_ZN40_INTERNAL_57e2b60d_4_k_cu_3af7811a_210584cuda3std3__45__cpo4cendE
	.align		8
        /*0030*/ 	.dword	_ZN40_INTERNAL_57e2b60d_4_k_cu_3af7811a_210584cuda3std3__442_GLOBAL__N__57e2b60d_4_k_cu_3af7811a_210586ignoreE
	.align		8
        /*0038*/ 	.dword	_ZN40_INTERNAL_57e2b60d_4_k_cu_3af7811a_210584cuda3std3__419piecewise_constructE
	.align		8
        /*0040*/ 	.dword	_ZN40_INTERNAL_57e2b60d_4_k_cu_3af7811a_210584cuda3std3__48in_placeE
	.align		8
        /*0048*/ 	.dword	_ZN40_INTERNAL_57e2b60d_4_k_cu_3af7811a_210584cuda3std6ranges3__45__cpo4swapE
	.align		8
        /*0050*/ 	.dword	_ZN40_INTERNAL_57e2b60d_4_k_cu_3af7811a_210584cuda3std6ranges3__45__cpo9iter_moveE
	.align		8
        /*0058*/ 	.dword	_ZN40_INTERNAL_57e2b60d_4_k_cu_3af7811a_210584cute7productE
	.align		8
        /*0060*/ 	.dword	_ZN40_INTERNAL_57e2b60d_4_k_cu_3af7811a_210584cute1_E
	.align		8
        /*0068*/ 	.dword	$str$22
	.align		8
        /*0070*/ 	.dword	$str$23


//--------------------- .text._ZN7cutlass13device_kernelINS_4gemm6kernel13GemmUniversalIN4cute5tupleIJiiiiEEENS1_10collective13CollectiveMmaINS1_34MainloopSm90TmaGmmaWarpSpecializedILi14ENS5_IJNS4_1CILi2EEENSA_ILi1EEESC_EEENS1_32KernelTmaWarpSpecializedPingpongEEENS5_IJNSA_ILi64EEESG_NSA_ILi32EEEEEENS_10tfloat32_tENS5_IJlSC_lEEESJ_SK_NS4_8TiledMMAINS4_8MMA_AtomIJNS4_4SM904GMMA29MMA_64x64x8_F32TF32TF32_SS_TNILNSO_7ScaleInE1ELSQ_1EEEEEENS4_6LayoutINS5_IJSC_SC_SC_EEENS5_IJNSA_ILi0EEESV_SV_EEEEENS5_IJNS4_10UnderscoreESY_SY_EEEEENS4_13SM90_TMA_LOADENS4_14ComposedLayoutINS4_7SwizzleILi3ELi4ELi3EEENS4_18smem_ptr_flag_bitsILi32EEENST_INS5_IJNSA_ILi8EEESH_EEENS5_IJSH_SC_EEEEEEEvNS4_8identityENS4_23SM90_TMA_LOAD_MULTICASTES1B_vS1C_EENS_8epilogue10collective6detail29Sm90TmaWarpSpecializedAdapterINS1G_15DefaultEpilogueISJ_SK_SK_NS1F_6thread17LinearCombinationISJ_Li1EffLNS1K_9ScaleType4KindE0ELNS_15FloatRoundStyleE2ESJ_EENS1_15EpilogueDefaultEEEEEvvEEEEvNT_6ParamsE --------------------------
	.section	.text._ZN7cutlass13device_kernelINS_4gemm6kernel13GemmUniversalIN4cute5tupleIJiiiiEEENS1_10collective13CollectiveMmaINS1_34MainloopSm90TmaGmmaWarpSpecializedILi14ENS5_IJNS4_1CILi2EEENSA_ILi1EEESC_EEENS1_32KernelTmaWarpSpecializedPingpongEEENS5_IJNSA_ILi64EEESG_NSA_ILi32EEEEEENS_10tfloat32_tENS5_IJlSC_lEEESJ_SK_NS4_8TiledMMAINS4_8MMA_AtomIJNS4_4SM904GMMA29MMA_64x64x8_F32TF32TF32_SS_TNILNSO_7ScaleInE1ELSQ_1EEEEEENS4_6LayoutINS5_IJSC_SC_SC_EEENS5_IJNSA_ILi0EEESV_SV_EEEEENS5_IJNS4_10UnderscoreESY_SY_EEEEENS4_13SM90_TMA_LOADENS4_14ComposedLayoutINS4_7SwizzleILi3ELi4ELi3EEENS4_18smem_ptr_flag_bitsILi32EEENST_INS5_IJNSA_ILi8EEESH_EEENS5_IJSH_SC_EEEEEEEvNS4_8identityENS4_23SM90_TMA_LOAD_MULTICASTES1B_vS1C_EENS_8epilogue10collective6detail29Sm90TmaWarpSpecializedAdapterINS1G_15DefaultEpilogueISJ_SK_SK_NS1F_6thread17LinearCombinationISJ_Li1EffLNS1K_9ScaleType4KindE0ELNS_15FloatRoundStyleE2ESJ_EENS1_15EpilogueDefaultEEEEEvvEEEEvNT_6ParamsE,"ax",@progbits
	.align	128
.text._ZN7cutlass13device_kernelINS_4gemm6kernel13GemmUniversalIN4cute5tupleIJiiiiEEENS1_10collective13CollectiveMmaINS1_34MainloopSm90TmaGmmaWarpSpecializedILi14ENS5_IJNS4_1CILi2EEENSA_ILi1EEESC_EEENS1_32KernelTmaWarpSpecializedPingpongEEENS5_IJNSA_ILi64EEESG_NSA_ILi32EEEEEENS_10tfloat32_tENS5_IJlSC_lEEESJ_SK_NS4_8TiledMMAINS4_8MMA_AtomIJNS4_4SM904GMMA29MMA_64x64x8_F32TF32TF32_SS_TNILNSO_7ScaleInE1ELSQ_1EEEEEENS4_6LayoutINS5_IJSC_SC_SC_EEENS5_IJNSA_ILi0EEESV_SV_EEEEENS5_IJNS4_10UnderscoreESY_SY_EEEEENS4_13SM90_TMA_LOADENS4_14ComposedLayoutINS4_7SwizzleILi3ELi4ELi3EEENS4_18smem_ptr_flag_bitsILi32EEENST_INS5_IJNSA_ILi8EEESH_EEENS5_IJSH_SC_EEEEEEEvNS4_8identityENS4_23SM90_TMA_LOAD_MULTICASTES1B_vS1C_EENS_8epilogue10collective6detail29Sm90TmaWarpSpecializedAdapterINS1G_15DefaultEpilogueISJ_SK_SK_NS1F_6thread17LinearCombinationISJ_Li1EffLNS1K_9ScaleType4KindE0ELNS_15FloatRoundStyleE2ESJ_EENS1_15EpilogueDefaultEEEEEvvEEEEvNT_6ParamsE:
        .type           _ZN7cutlass13device_kernelINS_4gemm6kernel13GemmUniversalIN4cute5tupleIJiiiiEEENS1_10collective13CollectiveMmaINS1_34MainloopSm90TmaGmmaWarpSpecializedILi14ENS5_IJNS4_1CILi2EEENSA_ILi1EEESC_EEENS1_32KernelTmaWarpSpecializedPingpongEEENS5_IJNSA_ILi64EEESG_NSA_ILi32EEEEEENS_10tfloat32_tENS5_IJlSC_lEEESJ_SK_NS4_8TiledMMAINS4_8MMA_AtomIJNS4_4SM904GMMA29MMA_64x64x8_F32TF32TF32_SS_TNILNSO_7ScaleInE1ELSQ_1EEEEEENS4_6LayoutINS5_IJSC_SC_SC_EEENS5_IJNSA_ILi0EEESV_SV_EEEEENS5_IJNS4_10UnderscoreESY_SY_EEEEENS4_13SM90_TMA_LOADENS4_14ComposedLayoutINS4_7SwizzleILi3ELi4ELi3EEENS4_18smem_ptr_flag_bitsILi32EEENST_INS5_IJNSA_ILi8EEESH_EEENS5_IJSH_SC_EEEEEEEvNS4_8identityENS4_23SM90_TMA_LOAD_MULTICASTES1B_vS1C_EENS_8epilogue10collective6detail29Sm90TmaWarpSpecializedAdapterINS1G_15DefaultEpilogueISJ_SK_SK_NS1F_6thread17LinearCombinationISJ_Li1EffLNS1K_9ScaleType4KindE0ELNS_15FloatRoundStyleE2ESJ_EENS1_15EpilogueDefaultEEEEEvvEEEEvNT_6ParamsE,@function
        .size           _ZN7cutlass13device_kernelINS_4gemm6kernel13GemmUniversalIN4cute5tupleIJiiiiEEENS1_10collective13CollectiveMmaINS1_34MainloopSm90TmaGmmaWarpSpecializedILi14ENS5_IJNS4_1CILi2EEENSA_ILi1EEESC_EEENS1_32KernelTmaWarpSpecializedPingpongEEENS5_IJNSA_ILi64EEESG_NSA_ILi32EEEEEENS_10tfloat32_tENS5_IJlSC_lEEESJ_SK_NS4_8TiledMMAINS4_8MMA_AtomIJNS4_4SM904GMMA29MMA_64x64x8_F32TF32TF32_SS_TNILNSO_7ScaleInE1ELSQ_1EEEEEENS4_6LayoutINS5_IJSC_SC_SC_EEENS5_IJNSA_ILi0EEESV_SV_EEEEENS5_IJNS4_10UnderscoreESY_SY_EEEEENS4_13SM90_TMA_LOADENS4_14ComposedLayoutINS4_7SwizzleILi3ELi4ELi3EEENS4_18smem_ptr_flag_bitsILi32EEENST_INS5_IJNSA_ILi8EEESH_EEENS5_IJSH_SC_EEEEEEEvNS4_8identityENS4_23SM90_TMA_LOAD_MULTICASTES1B_vS1C_EENS_8epilogue10collective6detail29Sm90TmaWarpSpecializedAdapterINS1G_15DefaultEpilogueISJ_SK_SK_NS1F_6thread17LinearCombinationISJ_Li1EffLNS1K_9ScaleType4KindE0ELNS_15FloatRoundStyleE2ESJ_EENS1_15EpilogueDefaultEEEEEvvEEEEvNT_6ParamsE,(.L_x_160 - _ZN7cutlass13device_kernelINS_4gemm6kernel13GemmUniversalIN4cute5tupleIJiiiiEEENS1_10collective13CollectiveMmaINS1_34MainloopSm90TmaGmmaWarpSpecializedILi14ENS5_IJNS4_1CILi2EEENSA_ILi1EEESC_EEENS1_32KernelTmaWarpSpecializedPingpongEEENS5_IJNSA_ILi64EEESG_NSA_ILi32EEEEEENS_10tfloat32_tENS5_IJlSC_lEEESJ_SK_NS4_8TiledMMAINS4_8MMA_AtomIJNS4_4SM904GMMA29MMA_64x64x8_F32TF32TF32_SS_TNILNSO_7ScaleInE1ELSQ_1EEEEEENS4_6LayoutINS5_IJSC_SC_SC_EEENS5_IJNSA_ILi0EEESV_SV_EEEEENS5_IJNS4_10UnderscoreESY_SY_EEEEENS4_13SM90_TMA_LOADENS4_14ComposedLayoutINS4_7SwizzleILi3ELi4ELi3EEENS4_18smem_ptr_flag_bitsILi32EEENST_INS5_IJNSA_ILi8EEESH_EEENS5_IJSH_SC_EEEEEEEvNS4_8identityENS4_23SM90_TMA_LOAD_MULTICASTES1B_vS1C_EENS_8epilogue10collective6detail29Sm90TmaWarpSpecializedAdapterINS1G_15DefaultEpilogueISJ_SK_SK_NS1F_6thread17LinearCombinationISJ_Li1EffLNS1K_9ScaleType4KindE0ELNS_15FloatRoundStyleE2ESJ_EENS1_15EpilogueDefaultEEEEEvvEEEEvNT_6ParamsE)
        .other          _ZN7cutlass13device_kernelINS_4gemm6kernel13GemmUniversalIN4cute5tupleIJiiiiEEENS1_10collective13CollectiveMmaINS1_34MainloopSm90TmaGmmaWarpSpecializedILi14ENS5_IJNS4_1CILi2EEENSA_ILi1EEESC_EEENS1_32KernelTmaWarpSpecializedPingpongEEENS5_IJNSA_ILi64EEESG_NSA_ILi32EEEEEENS_10tfloat32_tENS5_IJlSC_lEEESJ_SK_NS4_8TiledMMAINS4_8MMA_AtomIJNS4_4SM904GMMA29MMA_64x64x8_F32TF32TF32_SS_TNILNSO_7ScaleInE1ELSQ_1EEEEEENS4_6LayoutINS5_IJSC_SC_SC_EEENS5_IJNSA_ILi0EEESV_SV_EEEEENS5_IJNS4_10UnderscoreESY_SY_EEEEENS4_13SM90_TMA_LOADENS4_14ComposedLayoutINS4_7SwizzleILi3ELi4ELi3EEENS4_18smem_ptr_flag_bitsILi32EEENST_INS5_IJNSA_ILi8EEESH_EEENS5_IJSH_SC_EEEEEEEvNS4_8identityENS4_23SM90_TMA_LOAD_MULTICASTES1B_vS1C_EENS_8epilogue10collective6detail29Sm90TmaWarpSpecializedAdapterINS1G_15DefaultEpilogueISJ_SK_SK_NS1F_6thread17LinearCombinationISJ_Li1EffLNS1K_9ScaleType4KindE0ELNS_15FloatRoundStyleE2ESJ_EENS1_15EpilogueDefaultEEEEEvvEEEEvNT_6ParamsE,@"STO_CUDA_ENTRY STV_DEFAULT"
_ZN7cutlass13device_kernelINS_4gemm6kernel13GemmUniversalIN4cute5tupleIJiiiiEEENS1_10collective13CollectiveMmaINS1_34MainloopSm90TmaGmmaWarpSpecializedILi14ENS5_IJNS4_1CILi2EEENSA_ILi1EEESC_EEENS1_32KernelTmaWarpSpecializedPingpongEEENS5_IJNSA_ILi64EEESG_NSA_ILi32EEEEEENS_10tfloat32_tENS5_IJlSC_lEEESJ_SK_NS4_8TiledMMAINS4_8MMA_AtomIJNS4_4SM904GMMA29MMA_64x64x8_F32TF32TF32_SS_TNILNSO_7ScaleInE1ELSQ_1EEEEEENS4_6LayoutINS5_IJSC_SC_SC_EEENS5_IJNSA_ILi0EEESV_SV_EEEEENS5_IJNS4_10UnderscoreESY_SY_EEEEENS4_13SM90_TMA_LOADENS4_14ComposedLayoutINS4_7SwizzleILi3ELi4ELi3EEENS4_18smem_ptr_flag_bitsILi32EEENST_INS5_IJNSA_ILi8EEESH_EEENS5_IJSH_SC_EEEEEEEvNS4_8identityENS4_23SM90_TMA_LOAD_MULTICASTES1B_vS1C_EENS_8epilogue10collective6detail29Sm90TmaWarpSpecializedAdapterINS1G_15DefaultEpilogueISJ_SK_SK_NS1F_6thread17LinearCombinationISJ_Li1EffLNS1K_9ScaleType4KindE0ELNS_15FloatRoundStyleE2ESJ_EENS1_15EpilogueDefaultEEEEEvvEEEEvNT_6ParamsE:
[----:B------:R-:W0:Y:S02]  /*0000*/  LDC R1, c[0x0][0x28] ;  /* 0x00000a00ff017b82 */ /* 0x000e240000000800 */
[----:B0-----:R-:W-:Y:S01]  /*0010*/  VIADD R1, R1, 0xfffffff8 ;  /* 0xfffffff801017836 */ /* 0x001fe20000000000 */
[----:B------:R-:W0:Y:S01]  /*0020*/  S2R R4, SR_TID.X ;  /* 0x0000000000047919 */ /* 0x000e220000002100 */
[----:B------:R-:W-:Y:S01]  /*0030*/  ELECT P0, URZ, PT ;  /* 0x00000000003f782f */ /* 0x000fe20003800000 */
[----:B------:R-:W-:Y:S01]  /*0040*/  BSSY B0, `(.L_x_0) ;  /* 0x000000f000007945 */ /* 0x000fe20003800000 */
[--C-:B0-----:R-:W-:Y:S02]  /*0050*/  SHF.R.U32.HI R2, RZ, 0x5, R4.reuse ;  /* 0x00000005ff027819 */ /* 0x101fe40000011604 */
[----:B------:R-:W-:-:S03]  /*0060*/  SHF.R.U32.HI R7, RZ, 0x7, R4 ;  /* 0x00000007ff077819 */ /* 0x000fc60000011604 */
[----:B------:R-:W0:Y:S04]  /*0070*/  SHFL.IDX PT, R5, R2, RZ, 0x1f ;  /* 0x00001fff02057589 */ /* 0x000e2800000e0000 */
[----:B------:R1:W2:Y:S01]  /*0080*/  SHFL.IDX PT, R10, R7, RZ, 0x1f ;  /* 0x00001fff070a7589 */ /* 0x0002a200000e0000 */
[----:B0-----:R-:W-:-:S13]  /*0090*/  ISETP.NE.OR P0, PT, R5, RZ, !P0 ;  /* 0x000000ff0500720c */ /* 0x001fda0004705670 */
[----:B-12---:R-:W-:Y:S05]  /*00a0*/  @P0 BRA `(.L_x_1) ;  /* 0x0000000000200947 */ /* 0x006fea0003800000 */
[----:B------:R-:W-:Y:S02]  /*00b0*/  ULDC.64 UR4, c[0x0][0x198] ;  /* 0x0000660000047ab9 */ /* 0x000fe40000000a00 */
[----:B------:R-:W-:Y:S02]  /*00c0*/  UIADD3 UR6, UP0, UR4, 0xf0, URZ ;  /* 0x000000f004067890 */ /* 0x000fe4000ff1e03f */
[----:B------:R-:W-:Y:S02]  /*00d0*/  UIADD3 UR4, UP1, UR4, 0x1f0, URZ ;  /* 0x000001f004047890 */ /* 0x000fe4000ff3e03f */
[----:B------:R-:W-:Y:S02]  /*00e0*/  UIADD3.X UR7, URZ, UR5, URZ, UP0, !UPT ;  /* 0x000000053f077290 */ /* 0x000fe400087fe43f */
[----:B------:R-:W-:-:S07]  /*00f0*/  UIADD3.X UR5, URZ, UR5, URZ, UP1, !UPT ;  /* 0x000000053f057290 */ /* 0x000fce0008ffe43f */
[----:B------:R0:W-:Y:S02]  /*0100*/  UTMACCTL.PF [UR6] ;  /* 0x00000000060079b9 */ /* 0x0001e40008040000 */
[----:B------:R0:W-:Y:S02]  /*0110*/  UTMACCTL.PF [UR4] ;  /* 0x00000000040079b9 */ /* 0x0001e40008040000 */
[----:B0-----:R-:W-:Y:S01]  /*0120*/  NOP ;  /* 0x0000000000007918 */ /* 0x001fe20000000000 */
.L_x_1:
[----:B------:R-:W-:Y:S05]  /*0130*/  BSYNC B0 ;  /* 0x0000000000007941 */ /* 0x000fea0003800000 */
.L_x_0:
[----:B------:R-:W0:Y:S01]  /*0140*/  SHFL.IDX PT, R8, R2, RZ, 0x1f ;  /* 0x00001fff02087589 */ /* 0x000e2200000e0000 */
[----:B------:R-:W-:-:S04]  /*0150*/  SHF.R.S32.HI R3, RZ, 0x1f, R4 ;  /* 0x0000001fff037819 */ /* 0x000fc80000011404 */
[----:B------:R-:W-:Y:S02]  /*0160*/  LEA.HI R3, R3, R4, RZ, 0x7 ;  /* 0x0000000403037211 */ /* 0x000fe400078f38ff */
[----:B0-----:R-:W-:-:S13]  /*0170*/  ISETP.NE.AND P0, PT, R8, RZ, PT ;  /* 0x000000ff0800720c */ /* 0x001fda0003f05270 */
[----:B------:R-:W-:Y:S05]  /*0180*/  @P0 BRA `(.L_x_2) ;  /* 0x0000000000b40947 */ /* 0x000fea0003800000 */
[----:B------:R-:W-:Y:S01]  /*0190*/  ELECT P0, URZ, PT ;  /* 0x00000000003f782f */ /* 0x000fe20003800000 */
[----:B------:R-:W-:-:S12]  /*01a0*/  BSSY B0, `(.L_x_2) ;  /* 0x000002b000007945 */ /* 0x000fd80003800000 */
[----:B------:R-:W-:Y:S05]  /*01b0*/  @!P0 BRA `(.L_x_3) ;  /* 0x0000000000a48947 */ /* 0x000fea0003800000 */
[----:B------:R-:W0:Y:S01]  /*01c0*/  S2UR UR8, SR_CgaCtaId ;  /* 0x00000000000879c3 */ /* 0x000e220000008800 */
[----:B------:R-:W-:Y:S01]  /*01d0*/  UMOV UR4, 0x400 ;  /* 0x0000040000047882 */ /* 0x000fe20000000000 */
[----:B------:R-:W-:Y:S01]  /*01e0*/  UMOV UR5, 0x1 ;  /* 0x0000000100057882 */ /* 0x000fe20000000000 */
[----:B------:R-:W-:Y:S02]  /*01f0*/  UMOV UR6, 0x2 ;  /* 0x0000000200067882 */ /* 0x000fe40000000000 */
[----:B------:R-:W-:-:S04]  /*0200*/  UIADD3 UR6, -UR6, 0x100000, URZ ;  /* 0x0010000006067890 */ /* 0x000fc8000fffe13f */
[----:B------:R-:W-:Y:S02]  /*0210*/  USHF.L.U32 UR7, UR6, 0xb, URZ ;  /* 0x0000000b06077899 */ /* 0x000fe4000800063f */
[----:B------:R-:W-:Y:S02]  /*0220*/  USHF.L.U32 UR6, UR6, 0x1, URZ ;  /* 0x0000000106067899 */ /* 0x000fe4000800063f */
[----:B0-----:R-:W-:Y:S02]  /*0230*/  ULEA UR8, UR8, UR4, 0x18 ;  /* 0x0000000408087291 */ /* 0x001fe4000f8ec03f */
[----:B------:R-:W-:-:S04]  /*0240*/  UIADD3 UR4, -UR5, 0x100000, URZ ;  /* 0x0010000005047890 */ /* 0x000fc8000fffe13f */
[----:B------:R-:W-:Y:S02]  /*0250*/  USHF.L.U32 UR5, UR4, 0xb, URZ ;  /* 0x0000000b04057899 */ /* 0x000fe4000800063f */
[----:B------:R-:W-:Y:S01]  /*0260*/  USHF.L.U32 UR4, UR4, 0x1, URZ ;  /* 0x0000000104047899 */ /* 0x000fe2000800063f */
[----:B------:R-:W0:Y:S11]  /*0270*/  FENCE.VIEW.ASYNC.S ;  /* 0x00000000000073c6 */ /* 0x000e360000000000 */
[----:B0-----:R0:W1:Y:S01]  /*0280*/  SYNCS.EXCH.64 URZ, [UR8], UR4 ;  /* 0x00000004083f75b2 */ /* 0x0010620008000100 */
[----:B------:R0:W2:Y:S01]  /*0290*/  SYNCS.EXCH.64 URZ, [UR8+0x70], UR6 ;  /* 0x00007006083f75b2 */ /* 0x0000a20008000100 */
[----:B------:R0:W3:Y:S01]  /*02a0*/  SYNCS.EXCH.64 URZ, [UR8+0x8], UR4 ;  /* 0x00000804083f75b2 */ /* 0x0000e20008000100 */
[----:B------:R0:W4:Y:S01]  /*02b0*/  SYNCS.EXCH.64 URZ, [UR8+0x78], UR6 ;  /* 0x00007806083f75b2 */ /* 0x0001220008000100 */
[----:B------:R0:W0:Y:S01]  /*02c0*/  SYNCS.EXCH.64 URZ, [UR8+0x10], UR4 ;  /* 0x00001004083f75b2 */ /* 0x0000220008000100 */
        /* <DEDUP_REMOVED lines=23> */
[----:B-1234-:R-:W-:Y:S01]  /*0440*/  NOP ;  /* 0x0000000000007918 */ /* 0x01efe20000000000 */
.L_x_3:
[----:B0-----:R-:W-:Y:S05]  /*0450*/  BSYNC B0 ;  /* 0x0000000000007941 */ /* 0x001fea0003800000 */
.L_x_2:
[----:B------:R-:W0:Y:S01]  /*0460*/  SHFL.IDX PT, R13, R2, RZ, 0x1f ;  /* 0x00001fff020d7589 */ /* 0x000e2200000e0000 */
[----:B------:R-:W1:Y:S01]  /*0470*/  S2UR UR12, SR_CTAID.X ;  /* 0x00000000000c79c3 */ /* 0x000e620000002500 */
[----:B------:R-:W-:Y:S02]  /*0480*/  LOP3.LUT R3, R3, 0xffffff80, RZ, 0xc0, !PT ;  /* 0xffffff8003037812 */ /* 0x000fe400078ec0ff */
[----:B------:R-:W-:Y:S01]  /*0490*/  ELECT P0, URZ, PT ;  /* 0x00000000003f782f */ /* 0x000fe20003800000 */
[----:B------:R2:W3:Y:S01]  /*04a0*/  SHFL.IDX PT, R12, R2, RZ, 0x1f ;  /* 0x00001fff020c7589 */ /* 0x0004e200000e0000 */
[----:B------:R-:W-:Y:S01]  /*04b0*/  ELECT P1, URZ, PT ;  /* 0x00000000003f782f */ /* 0x000fe20003820000 */
[----:B------:R-:W-:Y:S01]  /*04c0*/  NOP ;  /* 0x0000000000007918 */ /* 0x000fe20000000000 */
[----:B------:R-:W-:Y:S01]  /*04d0*/  IMAD.IADD R3, R4, 0x1, -R3 ;  /* 0x0000000104037824 */ /* 0x000fe200078e0a03 */
[----:B------:R-:W4:Y:S01]  /*04e0*/  S2R R6, SR_CTAID.Y ;  /* 0x0000000000067919 */ /* 0x000f220000002600 */
[----:B------:R-:W-:Y:S01]  /*04f0*/  ULDC UR4, c[0x0][0x150] ;  /* 0x0000540000047ab9 */ /* 0x000fe20000000800 */
[----:B------:R-:W5:Y:S01]  /*0500*/  LDC R14, c[0x0][0x144] ;  /* 0x00005100ff0e7b82 */ /* 0x000f620000000800 */
[----:B------:R-:W-:Y:S01]  /*0510*/  UMOV UR11, 0x80 ;  /* 0x00000080000b7882 */ /* 0x000fe20000000000 */
[----:B------:R-:W-:Y:S01]  /*0520*/  SHF.R.S32.HI R0, RZ, 0x1f, R3 ;  /* 0x0000001fff007819 */ /* 0x000fe20000011403 */
[----:B------:R-:W-:Y:S01]  /*0530*/  NOP ;  /* 0x0000000000007918 */ /* 0x000fe20000000000 */
[C---:B------:R-:W-:Y:S01]  /*0540*/  VIADD R35, R10.reuse, 0xffffffff ;  /* 0xffffffff0a237836 */ /* 0x040fe20000000000 */
[----:B------:R-:W-:Y:S01]  /*0550*/  ISETP.NE.AND P4, PT, R10, RZ, PT ;  /* 0x000000ff0a00720c */ /* 0x000fe20003f85270 */
[----:B------:R-:W-:Y:S01]  /*0560*/  IMAD.MOV.U32 R57, RZ, RZ, 0x1 ;  /* 0x00000001ff397424 */ /* 0x000fe200078e00ff */
[----:B------:R-:W-:Y:S01]  /*0570*/  LEA.HI R9, R0, R3, RZ, 0x3 ;  /* 0x0000000300097211 */ /* 0x000fe200078f18ff */
[----:B------:R-:W5:Y:S01]  /*0580*/  LDC R15, c[0x0][0x140] ;  /* 0x00005000ff0f7b82 */ /* 0x000f620000000800 */
[----:B------:R-:W-:-:S02]  /*0590*/  ISETP.GE.U32.AND P6, PT, R35, 0x2, PT ;  /* 0x000000022300780c */ /* 0x000fc40003fc6070 */
[--C-:B------:R-:W-:Y:S02]  /*05a0*/  SHF.R.S32.HI R11, RZ, 0x3, R9.reuse ;  /* 0x00000003ff0b7819 */ /* 0x100fe40000011409 */
[----:B--2---:R-:W-:Y:S02]  /*05b0*/  SHF.R.S32.HI R2, RZ, 0x1f, R9 ;  /* 0x0000001fff027819 */ /* 0x004fe40000011409 */
[----:B------:R-:W-:Y:S01]  /*05c0*/  SHF.R.S32.HI R9, RZ, 0x1f, R8 ;  /* 0x0000001fff097819 */ /* 0x000fe20000011408 */
[----:B------:R-:W2:Y:S01]  /*05d0*/  LDC R25, c[0x0][0x148] ;  /* 0x00005200ff197b82 */ /* 0x000ea20000000800 */
[----:B0-----:R-:W-:Y:S02]  /*05e0*/  ISETP.NE.OR P0, PT, R13, RZ, !P0 ;  /* 0x000000ff0d00720c */ /* 0x001fe40004705670 */
[----:B-1----:R-:W-:Y:S02]  /*05f0*/  I2FP.F32.U32 R13, UR12 ;  /* 0x0000000c000d7c45 */ /* 0x002fe40008201000 */
[----:B------:R-:W-:-:S02]  /*0600*/  LEA.HI R2, R2, R11, RZ, 0x2 ;  /* 0x0000000b02027211 */ /* 0x000fc400078f10ff */
[----:B------:R-:W-:Y:S01]  /*0610*/  LEA.HI R9, R9, R8, RZ, 0x2 ;  /* 0x0000000809097211 */ /* 0x000fe200078f10ff */
[----:B------:R-:W-:Y:S01]  /*0620*/  FMUL R13, R13, UR4 ;  /* 0x000000040d0d7c20 */ /* 0x000fe20008400000 */
[----:B---3--:R-:W-:Y:S01]  /*0630*/  ISETP.NE.OR P1, PT, R12, RZ, !P1 ;  /* 0x000000ff0c00720c */ /* 0x008fe20004f25670 */
[----:B------:R-:W-:Y:S01]  /*0640*/  ULDC UR4, c[0x0][0x154] ;  /* 0x0000550000047ab9 */ /* 0x000fe20000000800 */
[----:B------:R-:W-:Y:S02]  /*0650*/  LOP3.LUT R12, R2, 0xfffffffc, RZ, 0xc0, !PT ;  /* 0xfffffffc020c7812 */ /* 0x000fe400078ec0ff */
[----:B------:R-:W-:Y:S01]  /*0660*/  LOP3.LUT R9, R9, 0x3ffffffc, RZ, 0xc0, !PT ;  /* 0x3ffffffc09097812 */ /* 0x000fe200078ec0ff */
[----:B------:R-:W0:Y:S01]  /*0670*/  F2I.U32.TRUNC.NTZ R13, R13 ;  /* 0x0000000d000d7305 */ /* 0x000e22000020f000 */
[----:B------:R-:W-:Y:S01]  /*0680*/  SHF.R.S32.HI R2, RZ, 0x1f, R5 ;  /* 0x0000001fff027819 */ /* 0x000fe20000011405 */
[----:B------:R-:W-:Y:S01]  /*0690*/  IMAD.IADD R12, R11, 0x1, -R12 ;  /* 0x000000010b0c7824 */ /* 0x000fe200078e0a0c */
[----:B------:R-:W-:Y:S01]  /*06a0*/  VOTEU.ALL UP1, P0 ;  /* 0x00000000003f7886 */ /* 0x000fe20000020000 */
[----:B------:R-:W-:Y:S01]  /*06b0*/  IMAD.IADD R9, R8, 0x1, -R9 ;  /* 0x0000000108097824 */ /* 0x000fe200078e0a09 */
[----:B------:R-:W-:Y:S01]  /*06c0*/  LEA.HI R2, R2, R5, RZ, 0x2 ;  /* 0x0000000502027211 */ /* 0x000fe200078f10ff */
[----:B------:R-:W-:Y:S01]  /*06d0*/  VOTEU.ALL UP0, P0 ;  /* 0x00000000003f7886 */ /* 0x000fe20000000000 */
[----:B----4-:R-:W-:Y:S01]  /*06e0*/  I2FP.F32.U32 R8, R6 ;  /* 0x0000000600087245 */ /* 0x010fe20000201000 */
[----:B------:R-:W-:Y:S01]  /*06f0*/  IMAD R9, R9, 0x4, R12 ;  /* 0x0000000409097824 */ /* 0x000fe200078e020c */
[----:B------:R-:W-:Y:S01]  /*0700*/  LOP3.LUT R2, R2, 0xfffffffc, RZ, 0xc0, !PT ;  /* 0xfffffffc02027812 */ /* 0x000fe200078ec0ff */
[----:B------:R-:W-:Y:S01]  /*0710*/  VOTEU.ALL UP2, P1 ;  /* 0x00000000003f7886 */ /* 0x000fe20000840000 */
[----:B------:R-:W1:Y:S01]  /*0720*/  @!UP1 S2UR UR7, SR_CgaCtaId ;  /* 0x00000000000799c3 */ /* 0x000e620000008800 */
[----:B------:R-:W-:Y:S01]  /*0730*/  FMUL R8, R8, UR4 ;  /* 0x0000000408087c20 */ /* 0x000fe20008400000 */
[----:B------:R-:W-:Y:S01]  /*0740*/  IMAD.SHL.U32 R56, R9, 0x4, RZ ;  /* 0x0000000409387824 */ /* 0x000fe200078e00ff */
[----:B------:R-:W-:Y:S01]  /*0750*/  UMOV UR4, 0x20 ;  /* 0x0000002000047882 */ /* 0x000fe20000000000 */
[----:B------:R-:W-:Y:S01]  /*0760*/  IMAD.IADD R5, R5, 0x1, -R2 ;  /* 0x0000000105057824 */ /* 0x000fe200078e0a02 */
[----:B------:R-:W-:Y:S01]  /*0770*/  LEA.HI R2, R9, R9, RZ, 0x1 ;  /* 0x0000000909027211 */ /* 0x000fe200078f08ff */
[----:B0-----:R-:W-:Y:S01]  /*0780*/  IMAD.MOV R13, RZ, RZ, -R13 ;  /* 0x000000ffff0d7224 */ /* 0x001fe200078e0a0d */
[----:B------:R-:W0:Y:S01]  /*0790*/  F2I.U32.TRUNC.NTZ R8, R8 ;  /* 0x0000000800087305 */ /* 0x000e22000020f000 */
[----:B------:R-:W3:Y:S01]  /*07a0*/  @!UP2 S2UR UR10, SR_CgaCtaId ;  /* 0x00000000000aa9c3 */ /* 0x000ee20000008800 */
[----:B------:R-:W-:Y:S01]  /*07b0*/  LOP3.LUT R2, R2, 0xfffffffe, RZ, 0xc0, !PT ;  /* 0xfffffffe02027812 */ /* 0x000fe200078ec0ff */
[----:B-----5:R-:W-:Y:S01]  /*07c0*/  IMAD R21, R14, R13, UR12 ;  /* 0x0000000c0e157e24 */ /* 0x020fe2000f8e020d */
[----:B------:R-:W-:Y:S01]  /*07d0*/  @!UP1 UMOV UR6, 0x400 ;  /* 0x0000040000069882 */ /* 0x000fe20000000000 */
[----:B------:R-:W-:-:S04]  /*07e0*/  @!UP1 UIADD3 UR4, -UR4, 0x100000, URZ ;  /* 0x0010000004049890 */ /* 0x000fc8000fffe13f */
[----:B------:R-:W-:Y:S02]  /*07f0*/  @!UP1 USHF.L.U32 UR5, UR4, 0xb, URZ ;  /* 0x0000000b04059899 */ /* 0x000fe4000800063f */
[----:B------:R-:W-:Y:S01]  /*0800*/  @!UP1 USHF.L.U32 UR4, UR4, 0x1, URZ ;  /* 0x0000000104049899 */ /* 0x000fe2000800063f */
[C---:B------:R-:W-:Y:S01]  /*0810*/  LOP3.LUT R56, R9.reuse, 0xc, R56, 0x78, !PT ;  /* 0x0000000c09387812 */ /* 0x040fe200078e7838 */
[----:B------:R-:W-:Y:S01]  /*0820*/  IMAD.IADD R2, R9, 0x1, -R2 ;  /* 0x0000000109027824 */ /* 0x000fe200078e0a02 */
[----:B------:R-:W-:Y:S01]  /*0830*/  @!UP2 UMOV UR9, 0x400 ;  /* 0x000004000009a882 */ /* 0x000fe20000000000 */
[----:B------:R-:W-:Y:S01]  /*0840*/  VOTEU.ALL UP3, P1 ;  /* 0x00000000003f7886 */ /* 0x000fe20000860000 */
[----:B------:R-:W-:Y:S01]  /*0850*/  VOTEU.ALL UP4, P1 ;  /* 0x00000000003f7886 */ /* 0x000fe20000880000 */
[----:B------:R-:W-:Y:S01]  /*0860*/  VOTEU.ALL UP5, P1 ;  /* 0x00000000003f7886 */ /* 0x000fe200008a0000 */
[----:B------:R-:W-:Y:S01]  /*0870*/  ISETP.NE.AND P3, PT, R2, R21, PT ;  /* 0x000000150200720c */ /* 0x000fe20003f65270 */
[----:B------:R4:W4:Y:S01]  /*0880*/  SHFL.IDX PT, R14, R7, RZ, 0x1f ;  /* 0x00001fff070e7589 */ /* 0x00092200000e0000 */
[----:B------:R-:W-:Y:S01]  /*0890*/  ISETP.EQ.U32.AND P2, PT, R15, 0x1, PT ;  /* 0x000000010f00780c */ /* 0x000fe20003f42070 */
[----:B0-----:R-:W-:Y:S01]  /*08a0*/  IMAD.MOV R20, RZ, RZ, -R8 ;  /* 0x000000ffff147224 */ /* 0x001fe200078e0a08 */
[----:B-1----:R-:W-:-:S02]  /*08b0*/  @!UP1 ULEA UR8, UR7, UR6, 0x18 ;  /* 0x0000000607089291 */ /* 0x002fc4000f8ec03f */
[----:B------:R-:W-:-:S04]  /*08c0*/  @!UP2 UIADD3 UR6, -UR11, 0x100000, URZ ;  /* 0x001000000b06a890 */ /* 0x000fc8000fffe13f */
[----:B------:R-:W-:Y:S02]  /*08d0*/  @!UP2 USHF.L.U32 UR7, UR6, 0xb, URZ ;  /* 0x0000000b0607a899 */ /* 0x000fe4000800063f */
[----:B------:R-:W-:Y:S01]  /*08e0*/  @!UP2 USHF.L.U32 UR6, UR6, 0x1, URZ ;  /* 0x000000010606a899 */ /* 0x000fe2000800063f */
[----:B--2---:R-:W-:Y:S01]  /*08f0*/  IMAD R9, R25, R20, R6 ;  /* 0x0000001419097224 */ /* 0x004fe200078e0206 */
[----:B------:R-:W-:Y:S01]  /*0900*/  VOTEU.ALL UP1, P0 ;  /* 0x00000000003f7886 */ /* 0x000fe20000020000 */
[----:B------:R-:W-:Y:S01]  /*0910*/  LOP3.LUT P0, RZ, R3, 0x7, RZ, 0xc0, !PT ;  /* 0x0000000703ff7812 */ /* 0x000fe2000780c0ff */
[----:B---3--:R-:W-:Y:S01]  /*0920*/  @!UP2 ULEA UR9, UR10, UR9, 0x18 ;  /* 0x000000090a09a291 */ /* 0x008fe2000f8ec03f */
[----:B------:R-:W-:Y:S01]  /*0930*/  @P3 LEA.HI R2, R56, R56, RZ, 0x1 ;  /* 0x0000003838023211 */ /* 0x000fe200078f08ff */
[----:B------:R-:W-:Y:S01]  /*0940*/  VOTEU.ALL UP2, P1 ;  /* 0x00000000003f7886 */ /* 0x000fe20000840000 */
[----:B------:R-:W-:Y:S01]  /*0950*/  ISETP.NE.AND P1, PT, R5, 0x3, PT ;  /* 0x000000030500780c */ /* 0x000fe20003f25270 */
[----:B------:R-:W0:Y:S02]  /*0960*/  FENCE.VIEW.ASYNC.S ;  /* 0x00000000000073c6 */ /* 0x000e240000000000 */
[----:B0-----:R0:W1:Y:S01]  /*0970*/  @!UP0 SYNCS.EXCH.64 URZ, [UR8+0x110], UR4 ;  /* 0x00011004083f85b2 */ /* 0x0010620008000100 */
[----:B------:R-:W-:-:S02]  /*0980*/  @P3 SHF.R.S32.HI R2, RZ, 0x1, R2 ;  /* 0x00000001ff023819 */ /* 0x000fc40000011402 */
[----:B------:R-:W-:Y:S02]  /*0990*/  ISETP.EQ.OR P1, PT, R5, RZ, !P1 ;  /* 0x000000ff0500720c */ /* 0x000fe40004f22670 */
[----:B------:R-:W-:Y:S02]  /*09a0*/  @P3 ISETP.NE.AND P5, PT, R2, R9, PT ;  /* 0x000000090200320c */ /* 0x000fe40003fa5270 */
[----:B------:R-:W-:Y:S02]  /*09b0*/  ISETP.LT.U32.AND P0, PT, R56, 0x2, !P0 ;  /* 0x000000023800780c */ /* 0x000fe40004701070 */
[----:B------:R-:W-:Y:S02]  /*09c0*/  ISETP.EQ.AND P1, PT, R10, RZ, P1 ;  /* 0x000000ff0a00720c */ /* 0x000fe40000f22270 */
[----:B------:R-:W-:Y:S02]  /*09d0*/  SEL R2, RZ, 0x1, !P0 ;  /* 0x00000001ff027807 */ /* 0x000fe40004000000 */
[----:B------:R-:W-:-:S02]  /*09e0*/  @P3 SEL R57, RZ, 0x1, P5 ;  /* 0x00000001ff393807 */ /* 0x000fc40002800000 */
[----:B------:R-:W-:Y:S01]  /*09f0*/  SEL R16, RZ, 0x1, !P1 ;  /* 0x00000001ff107807 */ /* 0x000fe20004800000 */
[----:B------:R0:W2:Y:S01]  /*0a00*/  @!UP1 SYNCS.EXCH.64 URZ, [UR8+0x118], UR4 ;  /* 0x00011804083f95b2 */ /* 0x0000a20008000100 */
[----:B------:R-:W-:Y:S01]  /*0a10*/  NOP ;  /* 0x0000000000007918 */ /* 0x000fe20000000000 */
[----:B------:R-:W-:Y:S02]  /*0a20*/  LOP3.LUT R57, R57, R2, RZ, 0xc0, !PT ;  /* 0x0000000239397212 */ /* 0x000fe400078ec0ff */
[----:B------:R-:W-:Y:S01]  /*0a30*/  SEL R16, R16, 0x2, P6 ;  /* 0x0000000210107807 */ /* 0x000fe20003000000 */
[----:B------:R0:W3:Y:S01]  /*0a40*/  @!UP2 SYNCS.EXCH.64 URZ, [UR9+0xf0], UR6 ;  /* 0x0000f006093fa5b2 */ /* 0x0000e20008000100 */
[----:B------:R0:W0:Y:S01]  /*0a50*/  @!UP3 SYNCS.EXCH.64 URZ, [UR9+0xf8], UR6 ;  /* 0x0000f806093fb5b2 */ /* 0x0000220008000100 */
[----:B------:R0:W0:Y:S01]  /*0a60*/  @!UP4 SYNCS.EXCH.64 URZ, [UR9+0x100], UR6 ;  /* 0x00010006093fc5b2 */ /* 0x0000220008000100 */
[----:B------:R0:W0:Y:S01]  /*0a70*/  @!UP5 SYNCS.EXCH.64 URZ, [UR9+0x108], UR6 ;  /* 0x00010806093fd5b2 */ /* 0x0000220008000100 */
[----:B------:R-:W-:Y:S01]  /*0a80*/  NOP ;  /* 0x0000000000007918 */ /* 0x000fe20000000000 */
[----:B-1--4-:R-:W-:Y:S05]  /*0a90*/  @!P2 BRA `(.L_x_4) ;  /* 0x000000000008a947 */ /* 0x012fea0003800000 */
[----:B0-23--:R-:W-:Y:S01]  /*0aa0*/  UCGABAR_ARV ;  /* 0x00000000000079c7 */ /* 0x00dfe20008000000 */
[----:B------:R-:W-:Y:S05]  /*0ab0*/  BRA `(.L_x_5) ;  /* 0x0000000000047947 */ /* 0x000fea0003800000 */
.L_x_4:
[----:B0-23--:R-:W-:Y:S01]  /*0ac0*/  NOP ;  /* 0x0000000000007918 */ /* 0x00dfe20000000000 */
.L_x_5:
[----:B------:R-:W-:Y:S01]  /*0ad0*/  ULDC.64 UR4, c[0x0][0x598] ;  /* 0x0001660000047ab9 */ /* 0x000fe20000000a00 */
[----:B------:R-:W-:Y:S01]  /*0ae0*/  ULDC.64 UR36, c[0x0][0x208] ;  /* 0x0000820000247ab9 */ /* 0x000fe20000000a00 */
[----:B------:R-:W-:-:S04]  /*0af0*/  ISETP.NE.U32.AND P0, PT, RZ, UR4, PT ;  /* 0x00000004ff007c0c */ /* 0x000fc8000bf05070 */
[----:B------:R-:W-:-:S13]  /*0b00*/  ISETP.NE.AND.EX P0, PT, RZ, UR5, PT, P0 ;  /* 0x00000005ff007c0c */ /* 0x000fda000bf05300 */
[----:B------:R-:W-:Y:S05]  /*0b10*/  @!P0 BRA `(.L_x_6) ;  /* 0x00000000001c8947 */ /* 0x000fea0003800000 */
[----:B------:R-:W0:Y:S02]  /*0b20*/  LDC.64 R8, c[0x0][0x598] ;  /* 0x00016600ff087b82 */ /* 0x000e240000000a00 */
[----:B0-----:R-:W2:Y:S02]  /*0b30*/  LDG.E.64 R8, desc[UR36][R8.64] ;  /* 0x0000002408087981 */ /* 0x001ea4000c1e1b00 */
[----:B--2---:R-:W-:-:S04]  /*0b40*/  ISETP.NE.U32.AND P0, PT, R8, RZ, PT ;  /* 0x000000ff0800720c */ /* 0x004fc80003f05070 */
[----:B------:R-:W-:-:S13]  /*0b50*/  ISETP.NE.AND.EX P0, PT, R9, RZ, PT, P0 ;  /* 0x000000ff0900720c */ /* 0x000fda0003f05300 */
[----:B------:R-:W-:Y:S05]  /*0b60*/  @!P0 BRA `(.L_x_6) ;  /* 0x0000000000088947 */ /* 0x000fea0003800000 */
[----:B------:R0:W5:Y:S01]  /*0b70*/  LD.E R58, desc[UR36][R8.64] ;  /* 0x00000024083a7980 */ /* 0x000162000c101900 */
[----:B------:R-:W-:Y:S05]  /*0b80*/  BRA `(.L_x_7) ;  /* 0x0000000000247947 */ /* 0x000fea0003800000 */
.L_x_6:
[----:B------:R-:W-:Y:S02]  /*0b90*/  ULDC.64 UR4, c[0x0][0x588] ;  /* 0x0001620000047ab9 */ /* 0x000fe40000000a00 */
[----:B------:R-:W-:-:S04]  /*0ba0*/  ISETP.NE.U32.AND P0, PT, RZ, UR4, PT ;  /* 0x00000004ff007c0c */ /* 0x000fc8000bf05070 */
[----:B------:R-:W-:-:S13]  /*0bb0*/  ISETP.NE.AND.EX P0, PT, RZ, UR5, PT, P0 ;  /* 0x00000005ff007c0c */ /* 0x000fda000bf05300 */
[----:B------:R-:W-:Y:S05]  /*0bc0*/  @!P0 BRA `(.L_x_8) ;  /* 0x00000000000c8947 */ /* 0x000fea0003800000 */
[----:B------:R-:W0:Y:S02]  /*0bd0*/  LDC.64 R58, c[0x0][0x588] ;  /* 0x00016200ff3a7b82 */ /* 0x000e240000000a00 */
[----:B0-----:R1:W5:Y:S01]  /*0be0*/  LDG.E R58, desc[UR36][R58.64] ;  /* 0x000000243a3a7981 */ /* 0x001362000c1e1900 */
[----:B------:R-:W-:Y:S05]  /*0bf0*/  BRA `(.L_x_7) ;  /* 0x0000000000087947 */ /* 0x000fea0003800000 */
.L_x_8:
[----:B------:R-:W-:Y:S02]  /*0c00*/  ULDC UR4, c[0x0][0x580] ;  /* 0x0001600000047ab9 */ /* 0x000fe40000000800 */
[----:B------:R-:W-:-:S07]  /*0c10*/  IMAD.U32 R58, RZ, RZ, UR4 ;  /* 0x00000004ff3a7e24 */ /* 0x000fce000f8e00ff */
.L_x_7:
[----:B------:R-:W-:Y:S02]  /*0c20*/  ULDC.64 UR4, c[0x0][0x5a0] ;  /* 0x0001680000047ab9 */ /* 0x000fe40000000a00 */
[----:B------:R-:W-:-:S04]  /*0c30*/  ISETP.NE.U32.AND P0, PT, RZ, UR4, PT ;  /* 0x00000004ff007c0c */ /* 0x000fc8000bf05070 */
[----:B------:R-:W-:-:S13]  /*0c40*/  ISETP.NE.AND.EX P0, PT, RZ, UR5, PT, P0 ;  /* 0x00000005ff007c0c */ /* 0x000fda000bf05300 */
[----:B------:R-:W-:Y:S05]  /*0c50*/  @!P0 BRA `(.L_x_9) ;  /* 0x00000000001c8947 */ /* 0x000fea0003800000 */
[----:B0-----:R-:W0:Y:S02]  /*0c60*/  LDC.64 R8, c[0x0][0x5a0] ;  /* 0x00016800ff087b82 */ /* 0x001e240000000a00 */
[----:B0-----:R-:W2:Y:S02]  /*0c70*/  LDG.E.64 R8, desc[UR36][R8.64] ;  /* 0x0000002408087981 */ /* 0x001ea4000c1e1b00 */
[----:B--2---:R-:W-:-:S04]  /*0c80*/  ISETP.NE.U32.AND P0, PT, R8, RZ, PT ;  /* 0x000000ff0800720c */ /* 0x004fc80003f05070 */
[----:B------:R-:W-:-:S13]  /*0c90*/  ISETP.NE.AND.EX P0, PT, R9, RZ, PT, P0 ;  /* 0x000000ff0900720c */ /* 0x000fda0003f05300 */
[----:B------:R-:W-:Y:S05]  /*0ca0*/  @!P0 BRA `(.L_x_9) ;  /* 0x0000000000088947 */ /* 0x000fea0003800000 */
[----:B-1----:R0:W5:Y:S01]  /*0cb0*/  LD.E R59, desc[UR36][R8.64] ;  /* 0x00000024083b7980 */ /* 0x002162000c101900 */
[----:B------:R-:W-:Y:S05]  /*0cc0*/  BRA `(.L_x_10) ;  /* 0x0000000000247947 */ /* 0x000fea0003800000 */
.L_x_9:
[----:B------:R-:W-:Y:S02]  /*0cd0*/  ULDC.64 UR4, c[0x0][0x590] ;  /* 0x0001640000047ab9 */ /* 0x000fe40000000a00 */
[----:B------:R-:W-:-:S04]  /*0ce0*/  ISETP.NE.U32.AND P0, PT, RZ, UR4, PT ;  /* 0x00000004ff007c0c */ /* 0x000fc8000bf05070 */
[----:B------:R-:W-:-:S13]  /*0cf0*/  ISETP.NE.AND.EX P0, PT, RZ, UR5, PT, P0 ;  /* 0x00000005ff007c0c */ /* 0x000fda000bf05300 */
[----:B------:R-:W-:Y:S05]  /*0d00*/  @!P0 BRA `(.L_x_11) ;  /* 0x00000000000c8947 */ /* 0x000fea0003800000 */
[----:B0-----:R-:W1:Y:S02]  /*0d10*/  LDC.64 R8, c[0x0][0x590] ;  /* 0x00016400ff087b82 */ /* 0x001e640000000a00 */
[----:B-1----:R1:W5:Y:S01]  /*0d20*/  LDG.E R59, desc[UR36][R8.64] ;  /* 0x00000024083b7981 */ /* 0x002362000c1e1900 */
[----:B------:R-:W-:Y:S05]  /*0d30*/  BRA `(.L_x_10) ;  /* 0x0000000000087947 */ /* 0x000fea0003800000 */
.L_x_11:
[----:B------:R-:W-:Y:S02]  /*0d40*/  ULDC UR4, c[0x0][0x584] ;  /* 0x0001610000047ab9 */ /* 0x000fe40000000800 */
[----:B-1----:R-:W-:-:S07]  /*0d50*/  IMAD.U32 R59, RZ, RZ, UR4 ;  /* 0x00000004ff3b7e24 */ /* 0x002fce000f8e00ff */
.L_x_10:
[----:B------:R-:W2:Y:S01]  /*0d60*/  LDC R2, c[0x0][0x65c] ;  /* 0x00019700ff027b82 */ /* 0x000ea20000000800 */
[----:B------:R-:W-:Y:S01]  /*0d70*/  ULDC UR6, c[0x0][0x28c] ;  /* 0x0000a30000067ab9 */ /* 0x000fe20000000800 */
[----:B------:R-:W-:Y:S01]  /*0d80*/  ISETP.NE.AND P0, PT, R10, 0x2, PT ;  /* 0x000000020a00780c */ /* 0x000fe20003f05270 */
[----:B------:R-:W-:Y:S01]  /*0d90*/  UIADD3 UR6, UR6, 0x1f, URZ ;  /* 0x0000001f06067890 */ /* 0x000fe2000fffe03f */
[----:B01----:R-:W-:Y:S01]  /*0da0*/  IMAD.U32 R8, RZ, RZ, UR12 ;  /* 0x0000000cff087e24 */ /* 0x003fe2000f8e00ff */
[----:B------:R-:W-:Y:S01]  /*0db0*/  UMOV UR38, URZ ;  /* 0x0000003f00267c82 */ /* 0x000fe20008000000 */
[----:B------:R-:W-:Y:S01]  /*0dc0*/  IMAD.MOV.U32 R9, RZ, RZ, RZ ;  /* 0x000000ffff097224 */ /* 0x000fe200078e00ff */
[----:B------:R-:W-:Y:S01]  /*0dd0*/  USHF.R.S32.HI UR7, URZ, 0x1f, UR6 ;  /* 0x0000001f3f077899 */ /* 0x000fe20008011406 */
[----:B------:R-:W-:Y:S01]  /*0de0*/  UMOV UR39, URZ ;  /* 0x0000003f00277c82 */ /* 0x000fe20008000000 */
[----:B------:R-:W-:Y:S02]  /*0df0*/  ULDC.64 UR8, c[0x0][0x650] ;  /* 0x0001940000087ab9 */ /* 0x000fe40000000a00 */
[----:B------:R-:W-:-:S04]  /*0e00*/  ULEA.HI UR7, UR7, UR6, URZ, 0x5 ;  /* 0x0000000607077291 */ /* 0x000fc8000f8f283f */
[----:B------:R-:W-:Y:S01]  /*0e10*/  USHF.R.S32.HI UR40, URZ, 0x5, UR7 ;  /* 0x000000053f287899 */ /* 0x000fe20008011407 */
[----:B--2---:R-:W-:-:S13]  /*0e20*/  ISETP.NE.AND P1, PT, R2, 0x1, PT ;  /* 0x000000010200780c */ /* 0x004fda0003f25270 */
[----:B------:R-:W0:Y:S01]  /*0e30*/  @P1 LDC R19, c[0x0][0x10] ;  /* 0x00000400ff131b82 */ /* 0x000e220000000800 */
[----:B------:R-:W-:Y:S02]  /*0e40*/  @P1 IMAD.MOV.U32 R7, RZ, RZ, RZ ;  /* 0x000000ffff071224 */ /* 0x000fe400078e00ff */
[----:B------:R-:W-:-:S05]  /*0e50*/  @P1 IMAD.MOV.U32 R17, RZ, RZ, RZ ;  /* 0x000000ffff111224 */ /* 0x000fca00078e00ff */
[----:B------:R-:W1:Y:S01]  /*0e60*/  @!P1 LDC R11, c[0x0][0xc] ;  /* 0x00000300ff0b9b82 */ /* 0x000e620000000800 */
[----:B------:R-:W-:Y:S01]  /*0e70*/  ULDC UR4, c[0x0][0xc] ;  /* 0x0000030000047ab9 */ /* 0x000fe20000000800 */
[----:B------:R-:W-:Y:S02]  /*0e80*/  ULDC UR5, c[0x0][0x10] ;  /* 0x0000040000057ab9 */ /* 0x000fe40000000800 */
[----:B------:R-:W-:-:S04]  /*0e90*/  UIMAD.WIDE.U32 UR4, UR4, UR5, URZ ;  /* 0x00000005040472a5 */ /* 0x000fc8000f8e003f */
[----:B------:R-:W2:Y:S01]  /*0ea0*/  LDC R2, c[0x0][0x14] ;  /* 0x00000500ff027b82 */ /* 0x000ea20000000800 */
[----:B0-----:R-:W-:-:S04]  /*0eb0*/  @P1 IMAD.WIDE.U32 R18, R19, UR12, R6 ;  /* 0x0000000c13121c25 */ /* 0x001fc8000f8e0006 */
[----:B------:R-:W-:Y:S02]  /*0ec0*/  @P1 IMAD.IADD R17, R19, 0x1, R17 ;  /* 0x0000000113111824 */ /* 0x000fe400078e0211 */
[----:B-1----:R-:W-:-:S04]  /*0ed0*/  @!P1 IMAD.WIDE.U32 R8, R6, R11, R8 ;  /* 0x0000000b06089225 */ /* 0x002fc800078e0008 */
[----:B------:R-:W-:Y:S02]  /*0ee0*/  @!P1 IMAD.MOV.U32 R18, RZ, RZ, R8 ;  /* 0x000000ffff129224 */ /* 0x000fe400078e0008 */
[----:B------:R-:W-:Y:S02]  /*0ef0*/  @!P1 IMAD.MOV.U32 R17, RZ, RZ, R9 ;  /* 0x000000ffff119224 */ /* 0x000fe400078e0009 */
[----:B--2---:R-:W-:-:S04]  /*0f00*/  IMAD.WIDE.U32 R12, R2, UR4, RZ ;  /* 0x00000004020c7c25 */ /* 0x004fc8000f8e00ff */
[----:B------:R-:W-:Y:S01]  /*0f10*/  IMAD R23, R2, UR5, RZ ;  /* 0x0000000502177c24 */ /* 0x000fe2000f8e02ff */
[----:B------:R0:W-:Y:S03]  /*0f20*/  STL.64 [R1], R12 ;  /* 0x0000000c01007387 */ /* 0x0001e60000100a00 */
[----:B------:R-:W-:Y:S01]  /*0f30*/  IMAD.IADD R23, R13, 0x1, R23 ;  /* 0x000000010d177824 */ /* 0x000fe200078e0217 */
[----:B------:R-:W-:Y:S06]  /*0f40*/  @P0 BRA `(.L_x_12) ;  /* 0x0000000000240947 */ /* 0x000fec0003800000 */
[----:B------:R-:W-:Y:S01]  /*0f50*/  USHF.R.U32.HI UR4, URZ, 0x1, UR40 ;  /* 0x000000013f047899 */ /* 0x000fe20008011628 */
[----:B------:R-:W-:Y:S01]  /*0f60*/  IADD3 R18, P0, R18, R12, RZ ;  /* 0x0000000c12127210 */ /* 0x000fe20007f1e0ff */
[----:B------:R-:W-:Y:S02]  /*0f70*/  UISETP.GE.U32.AND UP0, UPT, UR40, 0xe, UPT ;  /* 0x0000000e2800788c */ /* 0x000fe4000bf06070 */
[----:B------:R-:W-:Y:S02]  /*0f80*/  UIMAD.WIDE.U32 UR4, UR4, -0x6db6db6d, URZ ;  /* 0x92492493040478a5 */ /* 0x000fe4000f8e003f */
[----:B------:R-:W-:Y:S01]  /*0f90*/  IMAD.X R17, R23, 0x1, R17, P0 ;  /* 0x0000000117117824 */ /* 0x000fe200000e0611 */
[----:B------:R-:W-:Y:S01]  /*0fa0*/  UMOV UR39, URZ ;  /* 0x0000003f00277c82 */ /* 0x000fe20008000000 */
[----:B------:R-:W-:-:S04]  /*0fb0*/  USHF.R.U32.HI UR4, URZ, 0x2, UR5 ;  /* 0x000000023f047899 */ /* 0x000fc80008011605 */
[----:B------:R-:W-:Y:S02]  /*0fc0*/  UIMAD UR38, UR4, -0xe, UR40 ;  /* 0xfffffff2042678a4 */ /* 0x000fe4000f8e0228 */
[----:B------:R-:W-:-:S12]  /*0fd0*/  @UP0 ULOP3.LUT UR39, UR4, 0x1, URZ, 0xc0, !UPT ;  /* 0x0000000104270892 */ /* 0x000fd8000f8ec03f */
.L_x_12:
[----:B------:R-:W-:Y:S01]  /*0fe0*/  ISETP.GE.U32.AND P0, PT, R18, UR8, PT ;  /* 0x0000000812007c0c */ /* 0x000fe2000bf06070 */
[----:B------:R-:W-:Y:S01]  /*0ff0*/  IMAD.MOV.U32 R19, RZ, RZ, -0x1 ;  /* 0xffffffffff137424 */ /* 0x000fe200078e00ff */
[----:B------:R-:W-:Y:S01]  /*1000*/  PRMT R8, RZ, 0x7610, R8 ;  /* 0x00007610ff087816 */ /* 0x000fe20000000008 */
[----:B------:R-:W-:Y:S01]  /*1010*/  IMAD.MOV.U32 R22, RZ, RZ, -0x1 ;  /* 0xffffffffff167424 */ /* 0x000fe200078e00ff */
[----:B------:R-:W-:Y:S01]  /*1020*/  ISETP.GE.U32.AND.EX P0, PT, R17, UR9, PT, P0 ;  /* 0x0000000911007c0c */ /* 0x000fe2000bf06100 */
[----:B------:R-:W-:-:S12]  /*1030*/  IMAD.MOV.U32 R2, RZ, RZ, -0x1 ;  /* 0xffffffffff027424 */ /* 0x000fd800078e00ff */
[----:B------:R-:W-:Y:S05]  /*1040*/  @P0 BRA `(.L_x_13) ;  /* 0x00000004002c0947 */ /* 0x000fea0003800000 */
[----:B------:R-:W1:Y:S01]  /*1050*/  LDC.64 R26, c[0x0][0x628] ;  /* 0x00018a00ff1a7b82 */ /* 0x000e620000000a00 */
[----:B------:R-:W-:Y:S02]  /*1060*/  IMAD.MOV.U32 R8, RZ, RZ, R18 ;  /* 0x000000ffff087224 */ /* 0x000fe400078e0012 */
[----:B------:R-:W-:-:S05]  /*1070*/  IMAD.MOV.U32 R9, RZ, RZ, R17 ;  /* 0x000000ffff097224 */ /* 0x000fca00078e0011 */
[----:B------:R-:W2:Y:S08]  /*1080*/  LDC R2, c[0x0][0x630] ;  /* 0x00018c00ff027b82 */ /* 0x000eb00000000800 */
[----:B------:R-:W3:Y:S01]  /*1090*/  LDC.64 R28, c[0x0][0x620] ;  /* 0x00018800ff1c7b82 */ /* 0x000ee20000000a00 */
[----:B-1----:R-:W-:-:S04]  /*10a0*/  ISETP.NE.U32.AND P0, PT, R26, RZ, PT ;  /* 0x000000ff1a00720c */ /* 0x002fc80003f05070 */
[----:B------:R-:W-:-:S13]  /*10b0*/  ISETP.NE.AND.EX P0, PT, R27, RZ, PT, P0 ;  /* 0x000000ff1b00720c */ /* 0x000fda0003f05300 */
[----:B--23--:R-:W-:Y:S05]  /*10c0*/  @!P0 BRA `(.L_x_14) ;  /* 0x0000000000288947 */ /* 0x00cfea0003800000 */
[----:B0-----:R-:W0:Y:S02]  /*10d0*/  LDC R13, c[0x0][0x634] ;  /* 0x00018d00ff0d7b82 */ /* 0x001e240000000800 */
[----:B0-----:R-:W-:-:S05]  /*10e0*/  IADD3 R13, P0, R18, R13, RZ ;  /* 0x0000000d120d7210 */ /* 0x001fca0007f1e0ff */
[----:B------:R-:W-:-:S04]  /*10f0*/  IMAD.X R15, RZ, RZ, R17, P0 ;  /* 0x000000ffff0f7224 */ /* 0x000fc800000e0611 */
[----:B------:R-:W-:-:S04]  /*1100*/  IMAD.WIDE.U32 R8, R15, R26, RZ ;  /* 0x0000001a0f087225 */ /* 0x000fc800078e00ff */
[----:B------:R-:W-:-:S04]  /*1110*/  IMAD.WIDE.U32 R10, P0, R13, R27, R8 ;  /* 0x0000001b0d0a7225 */ /* 0x000fc80007800008 */
[----:B------:R-:W-:-:S04]  /*1120*/  IMAD.WIDE.U32 R8, R13, R26, RZ ;  /* 0x0000001a0d087225 */ /* 0x000fc800078e00ff */
[----:B------:R-:W-:Y:S01]  /*1130*/  IMAD.X R13, RZ, RZ, RZ, P0 ;  /* 0x000000ffff0d7224 */ /* 0x000fe200000e06ff */
[----:B------:R-:W-:Y:S01]  /*1140*/  IADD3 RZ, P0, R9, R10, RZ ;  /* 0x0000000a09ff7210 */ /* 0x000fe20007f1e0ff */
[----:B------:R-:W-:-:S04]  /*1150*/  IMAD.MOV.U32 R12, RZ, RZ, R11 ;  /* 0x000000ffff0c7224 */ /* 0x000fc800078e000b */
[----:B------:R-:W-:-:S08]  /*1160*/  IMAD.WIDE.U32.X R8, R15, R27, R12, P0 ;  /* 0x0000001b0f087225 */ /* 0x000fd000000e040c */
.L_x_14:
[----:B------:R-:W1:Y:S01]  /*1170*/  LDC.64 R32, c[0x0][0x640] ;  /* 0x00019000ff207b82 */ /* 0x000e620000000a00 */
[-C--:B------:R-:W-:Y:S01]  /*1180*/  SHF.R.U64 R30, R8, R2.reuse, R9 ;  /* 0x00000002081e7219 */ /* 0x080fe20000001209 */
[----:B------:R-:W-:Y:S01]  /*1190*/  IMAD.MOV.U32 R19, RZ, RZ, R17 ;  /* 0x000000ffff137224 */ /* 0x000fe200078e0011 */
[----:B------:R-:W-:Y:S01]  /*11a0*/  SHF.R.U32.HI R2, RZ, R2, R9 ;  /* 0x00000002ff027219 */ /* 0x000fe20000011609 */
[----:B------:R-:W-:Y:S01]  /*11b0*/  IMAD.MOV.U32 R26, RZ, RZ, 0x1 ;  /* 0x00000001ff1a7424 */ /* 0x000fe200078e00ff */
[----:B------:R-:W-:-:S03]  /*11c0*/  IADD3 R11, P0, RZ, -R30, RZ ;  /* 0x8000001eff0b7210 */ /* 0x000fc60007f1e0ff */
[----:B------:R-:W2:Y:S02]  /*11d0*/  LDC R10, c[0x0][0x618] ;  /* 0x00018600ff0a7b82 */ /* 0x000ea40000000800 */
[----:B------:R-:W-:-:S04]  /*11e0*/  IMAD.X R9, RZ, RZ, ~R2, P0 ;  /* 0x000000ffff097224 */ /* 0x000fc800000e0e02 */
[-C--:B------:R-:W-:Y:S02]  /*11f0*/  IMAD R2, R9, R28.reuse, RZ ;  /* 0x0000001c09027224 */ /* 0x080fe400078e02ff */
[----:B0-----:R-:W0:Y:S01]  /*1200*/  LDC R13, c[0x0][0x608] ;  /* 0x00018200ff0d7b82 */ /* 0x001e220000000800 */
[----:B------:R-:W-:-:S04]  /*1210*/  IMAD.WIDE.U32 R8, R11, R28, R18 ;  /* 0x0000001c0b087225 */ /* 0x000fc800078e0012 */
[----:B------:R-:W-:Y:S02]  /*1220*/  IMAD R11, R11, R29, R2 ;  /* 0x0000001d0b0b7224 */ /* 0x000fe400078e0202 */
[----:B------:R-:W-:Y:S01]  /*1230*/  IMAD.MOV.U32 R2, RZ, RZ, -0x1 ;  /* 0xffffffffff027424 */ /* 0x000fe200078e00ff */
[----:B------:R-:W3:Y:S01]  /*1240*/  LDC R31, c[0x0][0x658] ;  /* 0x00019600ff1f7b82 */ /* 0x000ee20000000800 */
[----:B------:R-:W-:Y:S01]  /*1250*/  IMAD.IADD R9, R9, 0x1, R11 ;  /* 0x0000000109097824 */ /* 0x000fe200078e020b */
[----:B-1----:R-:W-:-:S04]  /*1260*/  ISETP.NE.U32.AND P0, PT, R32, RZ, PT ;  /* 0x000000ff2000720c */ /* 0x002fc80003f05070 */
[----:B------:R-:W-:Y:S02]  /*1270*/  ISETP.NE.AND.EX P0, PT, R33, RZ, PT, P0 ;  /* 0x000000ff2100720c */ /* 0x000fe40003f05300 */
[----:B------:R-:W1:Y:S01]  /*1280*/  LDC R29, c[0x0][0x600] ;  /* 0x00018000ff1d7b82 */ /* 0x000e620000000800 */
[-CC-:B--2---:R-:W-:Y:S02]  /*1290*/  SHF.R.U64 R27, R8, R10.reuse, R9.reuse ;  /* 0x0000000a081b7219 */ /* 0x184fe40000001209 */
[----:B------:R-:W-:-:S05]  /*12a0*/  SHF.R.U32.HI R8, RZ, R10, R9 ;  /* 0x0000000aff087219 */ /* 0x000fca0000011609 */
[----:B------:R-:W2:Y:S01]  /*12b0*/  LDC R22, c[0x0][0x648] ;  /* 0x00019200ff167b82 */ /* 0x000ea20000000800 */
[-CC-:B0-----:R-:W-:Y:S02]  /*12c0*/  SHF.R.U64 R34, R27, R13.reuse, R8.reuse ;  /* 0x0000000d1b227219 */ /* 0x181fe40000001208 */
[----:B------:R-:W-:-:S05]  /*12d0*/  SHF.R.U32.HI R8, RZ, R13, R8 ;  /* 0x0000000dff087219 */ /* 0x000fca0000011608 */
[----:B------:R-:W0:Y:S01]  /*12e0*/  LDC R24, c[0x0][0x638] ;  /* 0x00018e00ff187b82 */ /* 0x000e220000000800 */
[-CC-:B---3--:R-:W-:Y:S02]  /*12f0*/  SHF.R.U64 R36, R34, R31.reuse, R8.reuse ;  /* 0x0000001f22247219 */ /* 0x188fe40000001208 */
[-C--:B------:R-:W-:Y:S02]  /*1300*/  SHF.L.U32 R2, R2, R31.reuse, RZ ;  /* 0x0000001f02027219 */ /* 0x080fe400000006ff */
[----:B------:R-:W-:Y:S01]  /*1310*/  SHF.R.U32.HI R9, RZ, R31, R8 ;  /* 0x0000001fff097219 */ /* 0x000fe20000011608 */
[----:B------:R-:W-:Y:S01]  /*1320*/  IMAD.MOV.U32 R8, RZ, RZ, R36 ;  /* 0x000000ffff087224 */ /* 0x000fe200078e0024 */
[----:B------:R-:W-:Y:S01]  /*1330*/  LOP3.LUT R15, RZ, R2, RZ, 0x33, !PT ;  /* 0x00000002ff0f7212 */ /* 0x000fe200078e33ff */
[----:B------:R-:W3:Y:S01]  /*1340*/  LDC R28, c[0x0][0x610] ;  /* 0x00018400ff1c7b82 */ /* 0x000ee20000000800 */
[----:B------:R-:W-:Y:S05]  /*1350*/  @!P0 BRA `(.L_x_15) ;  /* 0x0000000000288947 */ /* 0x000fea0003800000 */
[----:B------:R-:W4:Y:S02]  /*1360*/  LDC R13, c[0x0][0x64c] ;  /* 0x00019300ff0d7b82 */ /* 0x000f240000000800 */
[----:B----4-:R-:W-:-:S05]  /*1370*/  IADD3 R13, P0, R36, R13, RZ ;  /* 0x0000000d240d7210 */ /* 0x010fca0007f1e0ff */
        /* <DEDUP_REMOVED lines=8> */
.L_x_15:
[----:B--2---:R-:W-:Y:S01]  /*1400*/  SHF.R.U64 R7, R8, R22, R9 ;  /* 0x0000001608077219 */ /* 0x004fe20000001209 */
[----:B-1----:R-:W-:Y:S01]  /*1410*/  VIADD R8, R29, 0xffffffff ;  /* 0xffffffff1d087836 */ /* 0x002fe20000000000 */
[----:B------:R-:W-:Y:S01]  /*1420*/  SHF.L.U32 R2, R26, R31, RZ ;  /* 0x0000001f1a027219 */ /* 0x000fe200000006ff */
[----:B------:R-:W-:Y:S01]  /*1430*/  @P1 IMAD R21, R25, R20, R6 ;  /* 0x0000001419151224 */ /* 0x000fe200078e0206 */
[----:B------:R-:W-:Y:S01]  /*1440*/  LOP3.LUT R15, R34, R15, RZ, 0xc0, !PT ;  /* 0x0000000f220f7212 */ /* 0x000fe200078ec0ff */
[----:B------:R-:W-:Y:S01]  /*1450*/  IMAD.MOV R9, RZ, RZ, -R7 ;  /* 0x000000ffff097224 */ /* 0x000fe200078e0a07 */
[----:B------:R-:W-:-:S03]  /*1460*/  LOP3.LUT R8, R27, R8, RZ, 0xc0, !PT ;  /* 0x000000081b087212 */ /* 0x000fc600078ec0ff */
[----:B------:R-:W-:Y:S02]  /*1470*/  IMAD R6, R2, R7, R15 ;  /* 0x0000000702067224 */ /* 0x000fe400078e020f */
[----:B0-----:R-:W-:Y:S02]  /*1480*/  IMAD R2, R9, R24, R36 ;  /* 0x0000001809027224 */ /* 0x001fe400078e0224 */
[----:B---3--:R-:W-:Y:S02]  /*1490*/  IMAD R19, R6, R28, R21 ;  /* 0x0000001c06137224 */ /* 0x008fe400078e0215 */
[----:B------:R-:W-:Y:S02]  /*14a0*/  IMAD R2, R2, R29, R8 ;  /* 0x0000001d02027224 */ /* 0x000fe400078e0208 */
[----:B------:R-:W-:-:S03]  /*14b0*/  IMAD.MOV.U32 R6, RZ, RZ, 0x1 ;  /* 0x00000001ff067424 */ /* 0x000fc600078e00ff */
[----:B------:R-:W-:Y:S02]  /*14c0*/  SEL R22, R2, R19, !P1 ;  /* 0x0000001302167207 */ /* 0x000fe40004800000 */
[----:B------:R-:W-:Y:S01]  /*14d0*/  SEL R19, R19, R2, !P1 ;  /* 0x0000000213137207 */ /* 0x000fe20004800000 */
[----:B------:R-:W-:Y:S01]  /*14e0*/  IMAD.MOV.U32 R2, RZ, RZ, R30 ;  /* 0x000000ffff027224 */ /* 0x000fe200078e001e */
[----:B------:R-:W-:-:S07]  /*14f0*/  PRMT R8, R6, 0x7610, R8 ;  /* 0x0000761006087816 */ /* 0x000fce0000000008 */
.L_x_13:
[----:B------:R-:W-:Y:S05]  /*1500*/  @!P2 BRA `(.L_x_16) ;  /* 0x00000000000ca947 */ /* 0x000fea0003800000 */
[----:B------:R-:W-:Y:S01]  /*1510*/  UCGABAR_WAIT ;  /* 0x0000000000007dc7 */ /* 0x000fe20008000000 */
[----:B------:R-:W-:Y:S01]  /*1520*/  CCTL.IVALL ;  /* 0x00000000ff00798f */ /* 0x000fe20002000000 */
[----:B------:R-:W-:Y:S05]  /*1530*/  BRA `(.L_x_17) ;  /* 0x0000000000047947 */ /* 0x000fea0003800000 */
.L_x_16:
[----:B------:R-:W-:Y:S06]  /*1540*/  BAR.SYNC.DEFER_BLOCKING 0x0 ;  /* 0x0000000000007b1d */ /* 0x000fec0000010000 */
.L_x_17:
[----:B------:R-:W-:Y:S05]  /*1550*/  @!P4 BRA `(.L_x_18) ;  /* 0x000000380024c947 */ /* 0x000fea0003800000 */
[----:B------:R-:W-:-:S13]  /*1560*/  ISETP.GT.U32.AND P0, PT, R35, 0x1, PT ;  /* 0x000000012300780c */ /* 0x000fda0003f04070 */
[----:B------:R-:W-:Y:S05]  /*1570*/  @P0 EXIT ;  /* 0x000000000000094d */ /* 0x000fea0003800000 */
.L_x_19:
[----:B------:R-:W-:-:S08]  /*1580*/  NOP ;  /* 0x0000000000007918 */ /* 0x000fd00000000000 */
[----:B------:R-:W1:Y:S02]  /*1590*/  USETMAXREG.TRY_ALLOC.CTAPOOL UP0, 0xe8 ;  /* 0x000000e8000079c8 */ /* 0x000e640008000600 */
[----:B-1----:R-:W-:-:S13]  /*15a0*/  PLOP3.LUT P0, PT, PT, PT, UP0, 0x80, 0x0 ;  /* 0x000000000000781c */ /* 0x002fda0003f0f008 */
[----:B------:R-:W-:Y:S05]  /*15b0*/  @!P0 BRA `(.L_x_19) ;  /* 0xfffffffc00f08947 */ /* 0x000fea000383ffff */
[----:B------:R-:W-:-:S13]  /*15c0*/  LOP3.LUT P0, RZ, R8, 0xff, RZ, 0xc0, !PT ;  /* 0x000000ff08ff7812 */ /* 0x000fda000780c0ff */
[----:B------:R-:W-:Y:S05]  /*15d0*/  @!P0 EXIT ;  /* 0x000000000000894d */ /* 0x000fea0003800000 */
[----:B------:R-:W1:Y:S01]  /*15e0*/  S2UR UR4, SR_CgaCtaId ;  /* 0x00000000000479c3 */ /* 0x000e620000008800 */
[----:B------:R-:W-:Y:S01]  /*15f0*/  VIADD R14, R14, 0xffffffff ;  /* 0xffffffff0e0e7836 */ /* 0x000fe20000000000 */
[CC--:B------:R-:W-:Y:S01]  /*1600*/  LEA.HI R4, R0.reuse, R3.reuse, RZ, 0x2 ;  /* 0x0000000300047211 */ /* 0x0c0fe200078f10ff */
[----:B------:R-:W-:Y:S01]  /*1610*/  UMOV UR41, 0x400 ;  /* 0x0000040000297882 */ /* 0x000fe20000000000 */
[----:B------:R-:W-:Y:S01]  /*1620*/  LEA.HI R0, R0, R3, RZ, 0x5 ;  /* 0x0000000300007211 */ /* 0x000fe200078f28ff */
[----:B------:R-:W-:Y:S01]  /*1630*/  UISETP.LT.AND UP0, UPT, UR40, 0x1, UPT ;  /* 0x000000012800788c */ /* 0x000fe2000bf01270 */
[----:B------:R-:W-:Y:S01]  /*1640*/  R2UR UR42, R14 ;  /* 0x000000000e2a72ca */ /* 0x000fe200000e0000 */
[----:B------:R-:W-:Y:S01]  /*1650*/  ULDC UR6, c[0x0][0x284] ;  /* 0x0000a10000067ab9 */ /* 0x000fe20000000800 */
[--C-:B------:R-:W-:Y:S01]  /*1660*/  SHF.R.S32.HI R60, RZ, 0x2, R4.reuse ;  /* 0x00000002ff3c7819 */ /* 0x100fe20000011404 */
[----:B------:R-:W-:Y:S01]  /*1670*/  USEL UR43, UR40, 0x1, UP0 ;  /* 0x00000001282b7887 */ /* 0x000fe20008000000 */
[----:B------:R-:W-:Y:S01]  /*1680*/  SHF.R.S32.HI R5, RZ, 0x1f, R4 ;  /* 0x0000001fff057819 */ /* 0x000fe20000011404 */
[----:B------:R-:W-:Y:S01]  /*1690*/  USHF.L.U32 UR46, UR40, 0x1, URZ ;  /* 0x00000001282e7899 */ /* 0x000fe2000800063f */
[----:B------:R-:W-:Y:S01]  /*16a0*/  LOP3.LUT R62, R4, 0xfffffffc, RZ, 0xc0, !PT ;  /* 0xfffffffc043e7812 */ /* 0x000fe200078ec0ff */
[----:B------:R-:W-:Y:S01]  /*16b0*/  UIADD3 UR43, -UR43, UR40, URZ ;  /* 0x000000282b2b7290 */ /* 0x000fe2000fffe13f */
[----:B------:R-:W-:-:S02]  /*16c0*/  LEA.HI R5, R5, R60, RZ, 0x3 ;  /* 0x0000003c05057211 */ /* 0x000fc400078f18ff */
[----:B------:R-:W-:Y:S01]  /*16d0*/  ISETP.NE.AND P0, PT, R14, RZ, PT ;  /* 0x000000ff0e00720c */ /* 0x000fe20003f05270 */
[----:B------:R-:W-:Y:S01]  /*16e0*/  IMAD.IADD R62, R3, 0x1, -R62 ;  /* 0x00000001033e7824 */ /* 0x000fe200078e0a3e */
[----:B------:R-:W-:Y:S01]  /*16f0*/  LOP3.LUT R5, R5, 0xfffffff8, RZ, 0xc0, !PT ;  /* 0xfffffff805057812 */ /* 0x000fe200078ec0ff */
[----:B------:R-:W-:Y:S01]  /*1700*/  USHF.L.U32 UR42, UR42, 0x3, URZ ;  /* 0x000000032a2a7899 */ /* 0x000fe2000800063f */
[----:B------:R-:W-:Y:S02]  /*1710*/  LOP3.LUT R72, R16, 0x1, RZ, 0xfc, !PT ;  /* 0x0000000110487812 */ /* 0x000fe400078efcff */
[----:B------:R-:W-:Y:S01]  /*1720*/  SEL R73, RZ, 0x1, P0 ;  /* 0x00000001ff497807 */ /* 0x000fe20000000000 */
[----:B------:R-:W-:Y:S01]  /*1730*/  IMAD.IADD R60, R60, 0x1, -R5 ;  /* 0x000000013c3c7824 */ /* 0x000fe200078e0a05 */
[----:B-1----:R-:W-:Y:S01]  /*1740*/  ULEA UR41, UR4, UR41, 0x18 ;  /* 0x0000002904297291 */ /* 0x002fe2000f8ec03f */
[----:B------:R-:W-:Y:S01]  /*1750*/  SHF.R.S32.HI R5, RZ, 0x5, R0 ;  /* 0x00000005ff057819 */ /* 0x000fe20000011400 */
[----:B------:R-:W-:-:S02]  /*1760*/  IMAD.U32 R64, RZ, RZ, UR42 ;  /* 0x0000002aff407e24 */ /* 0x000fc4000f8e00ff */
[----:B------:R-:W-:Y:S01]  /*1770*/  UIADD3 UR47, UR41, 0xf0, URZ ;  /* 0x000000f0292f7890 */ /* 0x000fe2000fffe03f */
[--C-:B------:R-:W-:Y:S01]  /*1780*/  SHF.R.S32.HI R61, RZ, 0x1f, R60.reuse ;  /* 0x0000001fff3d7819 */ /* 0x100fe2000001143c */
[----:B------:R-:W-:Y:S01]  /*1790*/  UIADD3 UR4, UR41, 0x200, URZ ;  /* 0x0000020029047890 */ /* 0x000fe2000fffe03f */
[C-C-:B------:R-:W-:Y:S01]  /*17a0*/  IMAD R67, R5.reuse, -0x10, -R60.reuse ;  /* 0xfffffff005437824 */ /* 0x140fe200078e0a3c */
[----:B------:R-:W-:Y:S01]  /*17b0*/  UIADD3 UR5, UR41, 0x1c200, URZ ;  /* 0x0001c20029057890 */ /* 0x000fe2000fffe03f */
[C---:B------:R-:W-:Y:S01]  /*17c0*/  LOP3.LUT R66, R64.reuse, 0x8, RZ, 0xc0, !PT ;  /* 0x0000000840427812 */ /* 0x040fe200078ec0ff */
[----:B------:R-:W-:Y:S01]  /*17d0*/  USHF.R.U32.HI UR4, URZ, 0x4, UR4 ;  /* 0x000000043f047899 */ /* 0x000fe20008011604 */
[----:B------:R-:W-:Y:S01]  /*17e0*/  IMAD.U32 R63, RZ, RZ, UR47 ;  /* 0x0000002fff3f7e24 */ /* 0x000fe2000f8e00ff */
[----:B------:R-:W-:Y:S01]  /*17f0*/  USHF.R.U32.HI UR5, URZ, 0x4, UR5 ;  /* 0x000000043f057899 */ /* 0x000fe20008011605 */
[----:B------:R-:W-:Y:S01]  /*1800*/  IMAD.WIDE R60, R5, 0x10, R60 ;  /* 0x00000010053c7825 */ /* 0x000fe200078e023c */
[----:B------:R-:W-:Y:S01]  /*1810*/  ULOP3.LUT UR4, UR4, 0x3fff, URZ, 0xc0, !UPT ;  /* 0x00003fff04047892 */ /* 0x000fe2000f8ec03f */
[----:B------:R-:W-:Y:S01]  /*1820*/  LOP3.LUT R64, R64, 0x8, RZ, 0xc, !PT ;  /* 0x0000000840407812 */ /* 0x000fe200078e0cff */
[----:B------:R-:W-:Y:S01]  /*1830*/  ULOP3.LUT UR5, UR5, 0x3fff, URZ, 0xc0, !UPT ;  /* 0x00003fff05057892 */ /* 0x000fe2000f8ec03f */
[----:B------:R-:W-:Y:S01]  /*1840*/  VIADD R65, R63, UR42 ;  /* 0x0000002a3f417c36 */ /* 0x000fe20008000000 */
[----:B------:R-:W-:Y:S01]  /*1850*/  LOP3.LUT R66, R66, 0x18, RZ, 0x3c, !PT ;  /* 0x0000001842427812 */ /* 0x000fe200078e3cff */
[----:B------:R-:W-:Y:S01]  /*1860*/  VIADD R67, R67, UR6 ;  /* 0x0000000643437c36 */ /* 0x000fe20008000000 */
[----:B------:R-:W-:-:S02]  /*1870*/  ULOP3.LUT UR44, UR4, 0x10000, URZ, 0xfc, !UPT ;  /* 0x00010000042c7892 */ /* 0x000fc4000f8efc3f */
[----:B------:R-:W-:-:S12]  /*1880*/  ULOP3.LUT UR45, UR5, 0x10000, URZ, 0xfc, !UPT ;  /* 0x00010000052d7892 */ /* 0x000fd8000f8efc3f */
.L_x_105:
[----:B------:R-:W-:Y:S01]  /*1890*/  SHF.L.U32 R0, R73, 0x1f, RZ ;  /* 0x0000001f49007819 */ /* 0x000fe200000006ff */
[----:B------:R-:W-:Y:S02]  /*18a0*/  ULDC UR4, c[0x0][0x28c] ;  /* 0x0000a30000047ab9 */ /* 0x000fe40000000800 */
[----:B------:R-:W-:Y:S01]  /*18b0*/  ISETP.LT.AND P1, PT, RZ, UR4, PT ;  /* 0x00000004ff007c0c */ /* 0x000fe2000bf21270 */
[----:B------:R-:W1:Y:S02]  /*18c0*/  SYNCS.PHASECHK.TRANS64.TRYWAIT P0, [R63+UR42], R0 ;  /* 0x000000003f0075a7 */ /* 0x000e64000800016a */
[----:B01-34-:R-:W-:Y:S10]  /*18d0*/  @!P0 BRA `(.L_x_20) ;  /* 0x0000004800c88947 */ /* 0x01bff40003800000 */
.L_x_137:
[----:B------:R-:W-:Y:S05]  /*18e0*/  @P1 BRA `(.L_x_21) ;  /* 0x0000000000401947 */ /* 0x000fea0003800000 */
[----:B-1----:R-:W-:Y:S01]  /*18f0*/  MOV R0, 0x0 ;  /* 0x0000000000007802 */ /* 0x002fe20000000f00 */
[----:B------:R-:W-:Y:S01]  /*1900*/  ULDC.64 UR4, c[0x4][0x68] ;  /* 0x01001a0000047ab9 */ /* 0x000fe20000000a00 */
[----:B------:R-:W-:Y:S01]  /*1910*/  ULDC.64 UR6, c[0x4][0x8] ;  /* 0x0100020000067ab9 */ /* 0x000fe20000000a00 */
[----:B------:R-:W-:Y:S01]  /*1920*/  IMAD.U32 R4, RZ, RZ, UR4 ;  /* 0x00000004ff047e24 */ /* 0x000fe2000f8e00ff */
[----:B------:R1:W2:Y:S01]  /*1930*/  LDC.64 R14, c[0x4][R0] ;  /* 0x01000000000e7b82 */ /* 0x0002a20000000a00 */
[----:B------:R-:W-:Y:S01]  /*1940*/  IMAD.U32 R5, RZ, RZ, UR5 ;  /* 0x00000005ff057e24 */ /* 0x000fe2000f8e00ff */
[----:B------:R-:W-:Y:S01]  /*1950*/  ULDC.64 UR4, c[0x4][0x70] ;  /* 0x01001c0000047ab9 */ /* 0x000fe20000000a00 */
[----:B------:R-:W-:Y:S02]  /*1960*/  IMAD.U32 R10, RZ, RZ, UR6 ;  /* 0x00000006ff0a7e24 */ /* 0x000fe4000f8e00ff */
[----:B------:R-:W-:Y:S02]  /*1970*/  IMAD.U32 R6, RZ, RZ, UR4 ;  /* 0x00000004ff067e24 */ /* 0x000fe4000f8e00ff */
[----:B------:R-:W-:-:S02]  /*1980*/  IMAD.U32 R7, RZ, RZ, UR5 ;  /* 0x00000005ff077e24 */ /* 0x000fc4000f8e00ff */
[----:B------:R-:W-:Y:S02]  /*1990*/  IMAD.U32 R11, RZ, RZ, UR7 ;  /* 0x00000007ff0b7e24 */ /* 0x000fe4000f8e00ff */
[----:B------:R-:W-:Y:S02]  /*19a0*/  IMAD.MOV.U32 R8, RZ, RZ, 0x1e1 ;  /* 0x000001e1ff087424 */ /* 0x000fe400078e00ff */
[----:B0-----:R-:W-:Y:S02]  /*19b0*/  IMAD.MOV.U32 R12, RZ, RZ, 0x1 ;  /* 0x00000001ff0c7424 */ /* 0x001fe400078e00ff */
[----:B-1----:R-:W-:-:S07]  /*19c0*/  IMAD.MOV.U32 R13, RZ, RZ, RZ ;  /* 0x000000ffff0d7224 */ /* 0x002fce00078e00ff */
[----:B------:R-:W-:-:S07]  /*19d0*/  LEPC R20, `(.L_x_21) ;  /* 0x000000001014794e */ /* 0x000fce0000000000 */
[----:B--2--5:R-:W-:Y:S05]  /*19e0*/  CALL.ABS.NOINC R14 ;  /* 0x000000000e007343 */ /* 0x024fea0003c00000 */
.L_x_21:
[----:B------:R-:W-:-:S13]  /*19f0*/  ISETP.NE.AND P0, PT, R72, 0x3, PT ;  /* 0x000000034800780c */ /* 0x000fda0003f05270 */
[----:B------:R-:W-:Y:S05]  /*1a00*/  @!P0 BRA `(.L_x_22) ;  /* 0x0000000000048947 */ /* 0x000fea0003800000 */
[----:B------:R-:W-:Y:S01]  /*1a10*/  BPT.TRAP 0x1 ;  /* 0x000000040000795c */ /* 0x000fe20000300000 */
.L_x_22:
[----:B------:R-:W-:Y:S02]  /*1a20*/  IMAD.U32 R3, RZ, RZ, UR38 ;  /* 0x00000026ff037e24 */ /* 0x000fe4000f8e00ff */
[----:B-1----:R-:W-:-:S03]  /*1a30*/  IMAD.U32 R0, RZ, RZ, UR39 ;  /* 0x00000027ff007e24 */ /* 0x002fc6000f8e00ff */
[----:B------:R-:W-:Y:S02]  /*1a40*/  LEA R3, R3, UR41, 0x3 ;  /* 0x0000002903037c11 */ /* 0x000fe4000f8e18ff */
[----:B------:R-:W-:-:S04]  /*1a50*/  SHF.L.U32 R0, R0, 0x1f, RZ ;  /* 0x0000001f00007819 */ /* 0x000fc800000006ff */
[----:B------:R1:W2:Y:S01]  /*1a60*/  SYNCS.PHASECHK.TRANS64.TRYWAIT P1, [R3+URZ], R0 ;  /* 0x00000000030075a7 */ /* 0x0002a2000802017f */
[----:B------:R-:W-:Y:S05]  /*1a70*/  @!P0 BRA `(.L_x_23) ;  /* 0x0000000000048947 */ /* 0x000fea0003800000 */
[----:B------:R-:W-:Y:S01]  /*1a80*/  BPT.TRAP 0x1 ;  /* 0x000000040000795c */ /* 0x000fe20000300000 */
.L_x_23:
[----:B--2---:R-:W-:Y:S05]  /*1a90*/  @P1 BRA `(.L_x_24) ;  /* 0x0000000000081947 */ /* 0x004fea0003800000 */
[----:B------:R-:W2:Y:S02]  /*1aa0*/  SYNCS.PHASECHK.TRANS64.TRYWAIT P1, [R3+URZ], R0 ;  /* 0x00000000030075a7 */ /* 0x000ea4000802017f */
[----:B--2---:R-:W-:Y:S05]  /*1ab0*/  @!P1 BRA `(.L_x_25) ;  /* 0x0000004800649947 */ /* 0x004fea0003800000 */
.L_x_24:
[----:B------:R-:W-:Y:S05]  /*1ac0*/  WARPSYNC.ALL ;  /* 0x0000000000007948 */ /* 0x000fea0003800000 */
[----:B------:R-:W-:Y:S01]  /*1ad0*/  ULEA UR8, UR38, UR44, 0x9 ;  /* 0x0000002c26087291 */ /* 0x000fe2000f8e483f */
[----:B------:R-:W-:Y:S01]  /*1ae0*/  WARPGROUP.ARRIVE ;  /* 0x00000000000079c5 */ /* 0x000fe20000000000 */
[----:B------:R-:W-:Y:S01]  /*1af0*/  ULEA UR9, UR38, UR45, 0x9 ;  /* 0x0000002d26097291 */ /* 0x000fe2000f8e483f */
[----:B-12---:R-:W-:Y:S01]  /*1b00*/  IMAD.U32 R0, RZ, RZ, UR43 ;  /* 0x0000002bff007e24 */ /* 0x006fe2000f8e00ff */
[----:B------:R-:W-:Y:S01]  /*1b10*/  UMOV UR5, 0x40000040 ;  /* 0x4000004000057882 */ /* 0x000fe20000000000 */
[----:B------:R-:W-:-:S02]  /*1b20*/  UMOV UR7, 0x40000040 ;  /* 0x4000004000077882 */ /* 0x000fc40000000000 */
[----:B------:R-:W-:Y:S01]  /*1b30*/  UMOV UR4, UR8 ;  /* 0x0000000800047c82 */ /* 0x000fe20008000000 */
[----:B------:R-:W-:Y:S01]  /*1b40*/  ISETP.GE.AND P1, PT, R0, 0x1, PT ;  /* 0x000000010000780c */ /* 0x000fe20003f26270 */
[----:B------:R-:W-:Y:S02]  /*1b50*/  UMOV UR6, UR9 ;  /* 0x0000000900067c82 */ /* 0x000fe40008000000 */
[----:B------:R-:W-:Y:S01]  /*1b60*/  HGMMA.64x64x8.F32.TF32 R24, gdesc[UR4], RZ, !UPT, gsb0 ;  /* 0x04e00000041879f0 */ /* 0x000fe2000c0028ff */
[----:B------:R-:W-:Y:S02]  /*1b70*/  UIADD3 UR4, UR8, 0x2, URZ ;  /* 0x0000000208047890 */ /* 0x000fe4000fffe03f */
[----:B------:R-:W-:Y:S01]  /*1b80*/  UIADD3 UR6, UR9, 0x2, URZ ;  /* 0x0000000209067890 */ /* 0x000fe2000fffe03f */
[----:B------:R-:W-:Y:S01]  /*1b90*/  UMOV UR5, 0x40000040 ;  /* 0x4000004000057882 */ /* 0x000fe20000000000 */
[----:B------:R-:W-:Y:S01]  /*1ba0*/  UMOV UR7, 0x40000040 ;  /* 0x4000004000077882 */ /* 0x000fe20000000000 */
[----:B------:R-:W-:-:S02]  /*1bb0*/  WARPGROUP.DEPBAR.LE gsb0, 0x0 ;  /* 0x00008000000079c5 */ /* 0x000fc40000010000 */
[----:B------:R-:W-:-:S06]  /*1bc0*/  WARPGROUP.ARRIVE ;  /* 0x00000000000079c5 */ /* 0x000fcc0000000000 */
[----:B------:R-:W-:Y:S01]  /*1bd0*/  HGMMA.64x64x8.F32.TF32 R24, gdesc[UR4], R24, gsb0 ;  /* 0x04e00000041879f0 */ /* 0x000fe20008002818 */
[----:B------:R-:W-:Y:S02]  /*1be0*/  UIADD3 UR4, UR8, 0x4, URZ ;  /* 0x0000000408047890 */ /* 0x000fe4000fffe03f */
[----:B------:R-:W-:Y:S01]  /*1bf0*/  UIADD3 UR6, UR9, 0x4, URZ ;  /* 0x0000000409067890 */ /* 0x000fe2000fffe03f */
[----:B------:R-:W-:Y:S01]  /*1c00*/  UMOV UR5, 0x40000040 ;  /* 0x4000004000057882 */ /* 0x000fe20000000000 */
[----:B------:R-:W-:Y:S01]  /*1c10*/  UMOV UR7, 0x40000040 ;  /* 0x4000004000077882 */ /* 0x000fe20000000000 */
[----:B------:R-:W-:Y:S02]  /*1c20*/  WARPGROUP.DEPBAR.LE gsb0, 0x0 ;  /* 0x00008000000079c5 */ /* 0x000fe40000010000 */
        /* <DEDUP_REMOVED lines=8> */
[----:B------:R-:W-:Y:S03]  /*1cb0*/  HGMMA.64x64x8.F32.TF32 R24, gdesc[UR4], R24, gsb0 ;  /* 0x04e00000041879f0 */ /* 0x000fe60008002818 */
[----:B------:R-:W-:Y:S02]  /*1cc0*/  WARPGROUP.DEPBAR.LE gsb0, 0x0 ;  /* 0x00008000000079c5 */ /* 0x000fe40000010000 */
[----:B------:R-:W-:Y:S05]  /*1cd0*/  @!P1 BRA `(.L_x_26) ;  /* 0x0000000400149947 */ /* 0x000fea0003800000 */
[----:B------:R-:W-:Y:S01]  /*1ce0*/  UIADD3 UR4, UR38, 0x1, URZ ;  /* 0x0000000126047890 */ /* 0x000fe2000fffe03f */
[----:B------:R-:W-:Y:S02]  /*1cf0*/  IMAD.U32 R0, RZ, RZ, UR43 ;  /* 0x0000002bff007e24 */ /* 0x000fe4000f8e00ff */
[----:B------:R-:W-:Y:S01]  /*1d00*/  IMAD.U32 R3, RZ, RZ, UR38 ;  /* 0x00000026ff037e24 */ /* 0x000fe2000f8e00ff */
[----:B------:R-:W-:-:S04]  /*1d10*/  UISETP.NE.AND UP0, UPT, UR4, 0xe, UPT ;  /* 0x0000000e0400788c */ /* 0x000fc8000bf05270 */
[----:B------:R-:W-:Y:S02]  /*1d20*/  USEL UR5, URZ, 0x1, UP0 ;  /* 0x000000013f057887 */ /* 0x000fe40008000000 */
[----:B------:R-:W-:Y:S02]  /*1d30*/  USEL UR8, UR4, URZ, UP0 ;  /* 0x0000003f04087287 */ /* 0x000fe40008000000 */
[----:B------:R-:W-:-:S06]  /*1d40*/  ULOP3.LUT UR5, UR39, UR5, URZ, 0x3c, !UPT ;  /* 0x0000000527057292 */ /* 0x000fcc000f8e3c3f */
[----:B------:R-:W-:-:S07]  /*1d50*/  IMAD.U32 R6, RZ, RZ, UR5 ;  /* 0x00000005ff067e24 */ /* 0x000fce000f8e00ff */
.L_x_33:
[----:B------:R-:W-:Y:S05]  /*1d60*/  @!P0 BRA `(.L_x_27) ;  /* 0x0000000000048947 */ /* 0x000fea0003800000 */
[----:B------:R-:W-:Y:S01]  /*1d70*/  BPT.TRAP 0x1 ;  /* 0x000000040000795c */ /* 0x000fe20000300000 */
.L_x_27:
[----:B------:R-:W-:Y:S01]  /*1d80*/  ULEA UR4, UR8, UR41, 0x3 ;  /* 0x0000002908047291 */ /* 0x000fe2000f8e183f */
[----:B------:R-:W-:-:S08]  /*1d90*/  SHF.L.U32 R4, R6, 0x1f, RZ ;  /* 0x0000001f06047819 */ /* 0x000fd000000006ff */
[----:B------:R1:W2:Y:S01]  /*1da0*/  SYNCS.PHASECHK.TRANS64.TRYWAIT P1, [UR4], R4 ;  /* 0x00000004ff0075a7 */ /* 0x0002a20008020144 */
[----:B------:R-:W-:Y:S05]  /*1db0*/  @!P0 BRA `(.L_x_28) ;  /* 0x0000000000048947 */ /* 0x000fea0003800000 */
[----:B------:R-:W-:Y:S01]  /*1dc0*/  BPT.TRAP 0x1 ;  /* 0x000000040000795c */ /* 0x000fe20000300000 */
.L_x_28:
[----:B--2---:R-:W-:Y:S05]  /*1dd0*/  @P1 BRA `(.L_x_29) ;  /* 0x0000000000081947 */ /* 0x004fea0003800000 */
[----:B------:R-:W2:Y:S02]  /*1de0*/  SYNCS.PHASECHK.TRANS64.TRYWAIT P1, [UR4], R4 ;  /* 0x00000004ff0075a7 */ /* 0x000ea40008020144 */
[----:B--2---:R-:W-:Y:S05]  /*1df0*/  @!P1 BRA `(.L_x_30) ;  /* 0x0000004400a89947 */ /* 0x004fea0003800000 */
.L_x_29:
[----:B------:R-:W-:Y:S01]  /*1e00*/  ULEA UR9, UR8, UR44, 0x9 ;  /* 0x0000002c08097291 */ /* 0x000fe2000f8e483f */
[----:B------:R-:W-:Y:S01]  /*1e10*/  WARPGROUP.ARRIVE ;  /* 0x00000000000079c5 */ /* 0x000fe20000000000 */
[----:B------:R-:W-:Y:S01]  /*1e20*/  ULEA UR10, UR8, UR45, 0x9 ;  /* 0x0000002d080a7291 */ /* 0x000fe2000f8e483f */
[----:B------:R-:W-:Y:S01]  /*1e30*/  UMOV UR5, 0x40000040 ;  /* 0x4000004000057882 */ /* 0x000fe20000000000 */
[----:B------:R-:W-:-:S03]  /*1e40*/  UMOV UR7, 0x40000040 ;  /* 0x4000004000077882 */ /* 0x000fc60000000000 */
[----:B------:R-:W-:Y:S02]  /*1e50*/  UMOV UR4, UR9 ;  /* 0x0000000900047c82 */ /* 0x000fe40008000000 */
[----:B------:R-:W-:Y:S02]  /*1e60*/  UMOV UR6, UR10 ;  /* 0x0000000a00067c82 */ /* 0x000fe40008000000 */
[----:B------:R-:W-:Y:S01]  /*1e70*/  HGMMA.64x64x8.F32.TF32 R24, gdesc[UR4], R24, gsb0 ;  /* 0x04e00000041879f0 */ /* 0x000fe20008002818 */
        /* <DEDUP_REMOVED lines=23> */
[----:B------:R-:W-:Y:S01]  /*1ff0*/  BPT.TRAP 0x1 ;  /* 0x000000040000795c */ /* 0x000fe20000300000 */
.L_x_31:
[----:B------:R-:W-:-:S13]  /*2000*/  ISETP.NE.AND P1, PT, R57, RZ, PT ;  /* 0x000000ff3900720c */ /* 0x000fda0003f25270 */
[----:B-12---:R-:W-:-:S05]  /*2010*/  @P1 LEA R4, R3, UR41, 0x3 ;  /* 0x0000002903041c11 */ /* 0x006fca000f8e18ff */
[----:B------:R-:W-:-:S05]  /*2020*/  @P1 VIADD R5, R4, 0x70 ;  /* 0x0000007004051836 */ /* 0x000fca0000000000 */
[----:B------:R-:W-:-:S04]  /*2030*/  @P1 PRMT R5, R56, 0x654, R5 ;  /* 0x0000065438051816 */ /* 0x000fc80000000005 */
[----:B------:R1:W-:Y:S01]  /*2040*/  @P1 SYNCS.ARRIVE.TRANS64.RED.A1T0 RZ, [R5+URZ], RZ ;  /* 0x000000ff05ff19a7 */ /* 0x0003e2000810043f */
[----:B------:R-:W-:-:S13]  /*2050*/  ISETP.GT.U32.AND P1, PT, R16, 0x1, PT ;  /* 0x000000011000780c */ /* 0x000fda0003f24070 */
[----:B-1----:R-:W-:Y:S05]  /*2060*/  @P1 BRA `(.L_x_32) ;  /* 0x0000000000041947 */ /* 0x002fea0003800000 */
[----:B------:R-:W-:Y:S01]  /*2070*/  BPT.TRAP 0x1 ;  /* 0x000000040000795c */ /* 0x000fe20000300000 */
.L_x_32:
[----:B------:R-:W-:Y:S01]  /*2080*/  UIADD3 UR8, UR8, 0x1, URZ ;  /* 0x0000000108087890 */ /* 0x000fe2000fffe03f */
[C---:B------:R-:W-:Y:S01]  /*2090*/  ISETP.GT.AND P2, PT, R0.reuse, 0x1, PT ;  /* 0x000000010000780c */ /* 0x040fe20003f44270 */
[----:B------:R-:W-:Y:S02]  /*20a0*/  VIADD R3, R3, 0x1 ;  /* 0x0000000103037836 */ /* 0x000fe40000000000 */
[----:B------:R-:W-:Y:S01]  /*20b0*/  UISETP.NE.AND UP0, UPT, UR8, 0xe, UPT ;  /* 0x0000000e0800788c */ /* 0x000fe2000bf05270 */
[----:B------:R-:W-:Y:S02]  /*20c0*/  VIADD R0, R0, 0xffffffff ;  /* 0xffffffff00007836 */ /* 0x000fe40000000000 */
[C---:B------:R-:W-:Y:S01]  /*20d0*/  ISETP.NE.AND P1, PT, R3.reuse, 0xe, PT ;  /* 0x0000000e0300780c */ /* 0x040fe20003f25270 */
[----:B------:R-:W-:Y:S02]  /*20e0*/  USEL UR4, URZ, 0x1, UP0 ;  /* 0x000000013f047887 */ /* 0x000fe40008000000 */
[----:B------:R-:W-:Y:S01]  /*20f0*/  USEL UR8, UR8, URZ, UP0 ;  /* 0x0000003f08087287 */ /* 0x000fe20008000000 */
[----:B------:R-:W-:-:S03]  /*2100*/  SEL R3, R3, RZ, P1 ;  /* 0x000000ff03037207 */ /* 0x000fc60000800000 */
[----:B------:R-:W-:Y:S01]  /*2110*/  LOP3.LUT R6, R6, UR4, RZ, 0x3c, !PT ;  /* 0x0000000406067c12 */ /* 0x000fe2000f8e3cff */
[----:B------:R-:W-:Y:S07]  /*2120*/  @P2 BRA `(.L_x_33) ;  /* 0xfffffffc000c2947 */ /* 0x000fee000383ffff */
.L_x_26:
[----:B------:R-:W1:Y:S01]  /*2130*/  LDC R0, c[0x0][0x28c] ;  /* 0x0000a300ff007b82 */ /* 0x000e620000000800 */
[----:B------:R2:W-:Y:S01]  /*2140*/  SYNCS.ARRIVE.TRANS64.A1T0 RZ, [R64+UR47], RZ ;  /* 0x000000ff40ff79a7 */ /* 0x0005e2000810002f */
[----:B-1----:R-:W-:-:S13]  /*2150*/  ISETP.GE.AND P1, PT, R0, 0x1, PT ;  /* 0x000000010000780c */ /* 0x002fda0003f26270 */
[----:B--2---:R-:W-:Y:S05]  /*2160*/  @!P1 BRA `(.L_x_34) ;  /* 0x00000000004c9947 */ /* 0x004fea0003800000 */
[----:B------:R-:W-:Y:S05]  /*2170*/  @!P0 BRA `(.L_x_35) ;  /* 0x0000000000048947 */ /* 0x000fea0003800000 */
[----:B------:R-:W-:Y:S01]  /*2180*/  BPT.TRAP 0x1 ;  /* 0x000000040000795c */ /* 0x000fe20000300000 */
.L_x_35:
[----:B------:R-:W-:Y:S01]  /*2190*/  ISETP.NE.AND P0, PT, R57, RZ, PT ;  /* 0x000000ff3900720c */ /* 0x000fe20003f05270 */
[----:B------:R-:W-:Y:S01]  /*21a0*/  BSSY B0, `(.L_x_36) ;  /* 0x000000d000007945 */ /* 0x000fe20003800000 */
[----:B------:R-:W-:-:S11]  /*21b0*/  ISETP.GT.U32.AND P1, PT, R16, 0x1, PT ;  /* 0x000000011000780c */ /* 0x000fd60003f24070 */
[----:B------:R-:W-:Y:S05]  /*21c0*/  @!P0 BRA `(.L_x_37) ;  /* 0x0000000000288947 */ /* 0x000fea0003800000 */
[----:B------:R-:W-:-:S04]  /*21d0*/  UIADD3 UR6, UR43, UR38, URZ ;  /* 0x000000262b067290 */ /* 0x000fc8000fffe03f */
[----:B------:R-:W-:-:S04]  /*21e0*/  USHF.R.U32.HI UR4, URZ, 0x1, UR6 ;  /* 0x000000013f047899 */ /* 0x000fc80008011606 */
[----:B------:R-:W-:-:S04]  /*21f0*/  UIMAD.WIDE.U32 UR4, UR4, -0x6db6db6d, URZ ;  /* 0x92492493040478a5 */ /* 0x000fc8000f8e003f */
[----:B------:R-:W-:-:S04]  /*2200*/  USHF.R.U32.HI UR4, URZ, 0x2, UR5 ;  /* 0x000000023f047899 */ /* 0x000fc80008011605 */
[----:B------:R-:W-:-:S04]  /*2210*/  UIMAD UR6, UR4, -0xe, UR6 ;  /* 0xfffffff2040678a4 */ /* 0x000fc8000f8e0206 */
[----:B------:R-:W-:-:S04]  /*2220*/  ULEA UR6, UR6, UR41, 0x3 ;  /* 0x0000002906067291 */ /* 0x000fc8000f8e183f */
[----:B------:R-:W-:-:S06]  /*2230*/  UIADD3 UR6, UR6, 0x70, URZ ;  /* 0x0000007006067890 */ /* 0x000fcc000fffe03f */
[----:B------:R-:W-:-:S05]  /*2240*/  IMAD.U32 R3, RZ, RZ, UR6 ;  /* 0x00000006ff037e24 */ /* 0x000fca000f8e00ff */
[----:B------:R-:W-:-:S04]  /*2250*/  PRMT R0, R56, 0x654, R3 ;  /* 0x0000065438007816 */ /* 0x000fc80000000003 */
[----:B------:R1:W-:Y:S03]  /*2260*/  SYNCS.ARRIVE.TRANS64.RED.A1T0 RZ, [R0+URZ], RZ ;  /* 0x000000ff00ff79a7 */ /* 0x0003e6000810043f */
.L_x_37:
[----:B------:R-:W-:Y:S05]  /*2270*/  BSYNC B0 ;  /* 0x0000000000007941 */ /* 0x000fea0003800000 */
.L_x_36:
[----:B------:R-:W-:Y:S05]  /*2280*/  @P1 BRA `(.L_x_34) ;  /* 0x0000000000041947 */ /* 0x000fea0003800000 */
[----:B------:R-:W-:Y:S01]  /*2290*/  BPT.TRAP 0x1 ;  /* 0x000000040000795c */ /* 0x000fe20000300000 */
.L_x_34:
[----:B-1----:R-:W-:Y:S01]  /*22a0*/  SHF.L.U32 R0, R73, 0x1f, RZ ;  /* 0x0000001f49007819 */ /* 0x002fe200000006ff */
[----:B------:R-:W-:Y:S01]  /*22b0*/  UIADD3 UR38, UR46, UR38, URZ ;  /* 0x000000262e267290 */ /* 0x000fe2000fffe03f */
[----:B------:R-:W1:Y:S01]  /*22c0*/  LDC R7, c[0x0][0x288] ;  /* 0x0000a200ff077b82 */ /* 0x000e620000000800 */
[----:B------:R-:W-:Y:S01]  /*22d0*/  UISETP.GE.U32.AND UP1, UPT, UR46, 0xe, UPT ;  /* 0x0000000e2e00788c */ /* 0x000fe2000bf26070 */
[----:B------:R-:W-:Y:S01]  /*22e0*/  IMAD.SHL.U32 R8, R62, 0x2, RZ ;  /* 0x000000023e087824 */ /* 0x000fe200078e00ff */
[----:B------:R-:W-:Y:S02]  /*22f0*/  UISETP.GT.U32.AND UP0, UPT, UR38, 0xd, UPT ;  /* 0x0000000d2600788c */ /* 0x000fe4000bf04070 */
[----:B------:R-:W-:Y:S02]  /*2300*/  USHF.R.U32.HI UR4, URZ, 0x1, UR38 ;  /* 0x000000013f047899 */ /* 0x000fe40008011626 */
[----:B------:R-:W-:Y:S01]  /*2310*/  UISETP.LT.U32.AND UP0, UPT, UR46, 0xe, UP0 ;  /* 0x0000000e2e00788c */ /* 0x000fe20008701070 */
[----:B------:R-:W2:Y:S01]  /*2320*/  SYNCS.PHASECHK.TRANS64.TRYWAIT P0, [R63+UR42+0x10], R0 ;  /* 0x000010003f0075a7 */ /* 0x000ea2000800016a */
[----:B------:R-:W-:Y:S01]  /*2330*/  UIMAD.WIDE.U32 UR4, UR4, -0x6db6db6d, URZ ;  /* 0x92492493040478a5 */ /* 0x000fe2000f8e003f */
[----:B------:R-:W-:Y:S01]  /*2340*/  SHF.R.S32.HI R9, RZ, 0x1f, R8 ;  /* 0x0000001fff097819 */ /* 0x000fe20000011408 */
[----:B------:R-:W-:-:S02]  /*2350*/  USEL UR6, URZ, 0x1, !UP0 ;  /* 0x000000013f067887 */ /* 0x000fc4000c000000 */
[----:B------:R-:W-:Y:S02]  /*2360*/  USHF.R.U32.HI UR4, URZ, 0x2, UR5 ;  /* 0x000000023f047899 */ /* 0x000fe40008011605 */
[----:B------:R-:W-:Y:S02]  /*2370*/  ULOP3.LUT UR39, UR39, UR6, URZ, 0x3c, !UPT ;  /* 0x0000000627277292 */ /* 0x000fe4000f8e3c3f */
[----:B------:R-:W-:Y:S02]  /*2380*/  UIMAD UR38, UR4, -0xe, UR38 ;  /* 0xfffffff2042678a4 */ /* 0x000fe4000f8e0226 */
[----:B------:R-:W-:Y:S01]  /*2390*/  @UP1 ULOP3.LUT UR39, UR39, 0x1, UR4, 0x78, !UPT ;  /* 0x0000000127271892 */ /* 0x000fe2000f8e7804 */
[----:B-12---:R-:W-:Y:S11]  /*23a0*/  @!P0 BRA `(.L_x_38) ;  /* 0x0000004000548947 */ /* 0x006ff60003800000 */
.L_x_138:
[----:B-1----:R-:W-:Y:S01]  /*23b0*/  IMAD.SHL.U32 R0, R19, 0x40, RZ ;  /* 0x0000004013007824 */ /* 0x002fe200078e00ff */
[----:B------:R-:W-:Y:S01]  /*23c0*/  ULDC UR6, c[0x0][0x284] ;  /* 0x0000a10000067ab9 */ /* 0x000fe20000000800 */
[----:B------:R-:W-:Y:S01]  /*23d0*/  IMAD.SHL.U32 R14, R22, 0x40, RZ ;  /* 0x00000040160e7824 */ /* 0x000fe200078e00ff */
[----:B------:R-:W-:Y:S01]  /*23e0*/  SHF.R.S32.HI R11, RZ, 0x1f, R2 ;  /* 0x0000001fff0b7819 */ /* 0x000fe20000011402 */
[----:B------:R-:W-:Y:S01]  /*23f0*/  ULDC.64 UR4, c[0x0][0x5d0] ;  /* 0x0001740000047ab9 */ /* 0x000fe20000000a00 */
[----:B------:R-:W-:Y:S01]  /*2400*/  ISETP.GE.AND P0, PT, R0, UR6, PT ;  /* 0x0000000600007c0c */ /* 0x000fe2000bf06270 */
[----:B------:R-:W-:Y:S01]  /*2410*/  IMAD.WIDE.U32 R4, R2, UR4, R8 ;  /* 0x0000000402047c25 */ /* 0x000fe2000f8e0008 */
[----:B------:R-:W-:Y:S02]  /*2420*/  SHF.R.S32.HI R15, RZ, 0x1f, R14 ;  /* 0x0000001fff0f7819 */ /* 0x000fe4000001140e */
[C---:B------:R-:W-:Y:S01]  /*2430*/  ISETP.GE.OR P0, PT, R14.reuse, R7, P0 ;  /* 0x000000070e00720c */ /* 0x040fe20000706670 */
[----:B------:R-:W-:Y:S01]  /*2440*/  IMAD R3, R11, UR4, RZ ;  /* 0x000000040b037c24 */ /* 0x000fe2000f8e02ff */
[----:B------:R-:W-:-:S03]  /*2450*/  IADD3 R4, P1, R14, R4, RZ ;  /* 0x000000040e047210 */ /* 0x000fc60007f3e0ff */
[----:B------:R-:W-:-:S05]  /*2460*/  IMAD R3, R2, UR5, R3 ;  /* 0x0000000502037c24 */ /* 0x000fca000f8e0203 */
[----:B------:R-:W-:-:S03]  /*2470*/  IADD3.X R5, R15, R5, R3, P1, !PT ;  /* 0x000000050f057210 */ /* 0x000fc60000ffe403 */
[----:B------:R-:W-:Y:S05]  /*2480*/  @P0 BRA `(.L_x_39) ;  /* 0x0000002000a80947 */ /* 0x000fea0003800000 */
[----:B------:R-:W1:Y:S01]  /*2490*/  LDC.64 R76, c[0x0][0x5c8] ;  /* 0x00017200ff4c7b82 */ /* 0x000e620000000a00 */
[----:B-----5:R-:W-:Y:S01]  /*24a0*/  FSETP.NEU.AND P0, PT, R59, RZ, PT ;  /* 0x000000ff3b00720b */ /* 0x020fe20003f0d000 */
[----:B------:R-:W-:Y:S01]  /*24b0*/  IMAD R3, R62, -0x2, R7 ;  /* 0xfffffffe3e037824 */ /* 0x000fe200078e0207 */
[----:B------:R-:W-:Y:S01]  /*24c0*/  BSSY B0, `(.L_x_39) ;  /* 0x0000226000007945 */ /* 0x000fe20003800000 */
[----:B------:R-:W-:-:S04]  /*24d0*/  IMAD.WIDE R68, R19, 0x40, R60 ;  /* 0x0000004013447825 */ /* 0x000fc800078e023c */
[----:B------:R-:W-:Y:S02]  /*24e0*/  IMAD.IADD R3, R3, 0x1, -R14 ;  /* 0x0000000103037824 */ /* 0x000fe400078e0a0e */
[----:B------:R-:W-:-:S03]  /*24f0*/  IMAD.IADD R0, R67, 0x1, -R0 ;  /* 0x0000000143007824 */ /* 0x000fc600078e0a00 */
[----:B------:R-:W-:-:S04]  /*2500*/  ISETP.GT.AND P1, PT, R3, RZ, PT ;  /* 0x000000ff0300720c */ /* 0x000fc80003f24270 */
[----:B------:R-:W-:Y:S01]  /*2510*/  ISETP.GT.AND P2, PT, R0, RZ, P1 ;  /* 0x000000ff0000720c */ /* 0x000fe20000f44270 */
[-C--:B-1----:R-:W-:Y:S02]  /*2520*/  IMAD R6, R69, R76.reuse, RZ ;  /* 0x0000004c45067224 */ /* 0x082fe400078e02ff */
[----:B------:R-:W-:-:S04]  /*2530*/  IMAD.WIDE.U32 R70, R68, R76, R4 ;  /* 0x0000004c44467225 */ /* 0x000fc800078e0004 */
[----:B------:R-:W-:-:S04]  /*2540*/  IMAD R5, R68, R77, R6 ;  /* 0x0000004d44057224 */ /* 0x000fc800078e0206 */
[----:B------:R-:W-:Y:S01]  /*2550*/  IMAD.IADD R7, R71, 0x1, R5 ;  /* 0x0000000147077824 */ /* 0x000fe200078e0205 */
[----:B------:R-:W-:Y:S06]  /*2560*/  @!P0 BRA `(.L_x_40) ;  /* 0x0000001400dc8947 */ /* 0x000fec0003800000 */
[----:B------:R-:W1:Y:S01]  /*2570*/  LDC.64 R74, c[0x0][0x5b8] ;  /* 0x00016e00ff4a7b82 */ /* 0x000e620000000a00 */
[----:B------:R-:W-:-:S07]  /*2580*/  ULDC.64 UR4, c[0x0][0x5c0] ;  /* 0x0001700000047ab9 */ /* 0x000fce0000000a00 */
[----:B------:R-:W2:Y:S08]  /*2590*/  LDC.64 R78, c[0x0][0x5b0] ;  /* 0x00016c00ff4e7b82 */ /* 0x000eb00000000a00 */
[----:B------:R-:W0:Y:S01]  /*25a0*/  LDC.64 R80, c[0x0][0x5a8] ;  /* 0x00016a00ff507b82 */ /* 0x000e220000000a00 */
[-C--:B-1----:R-:W-:Y:S02]  /*25b0*/  IMAD R6, R11, R74.reuse, RZ ;  /* 0x0000004a0b067224 */ /* 0x082fe400078e02ff */
[----:B------:R-:W-:-:S04]  /*25c0*/  IMAD.WIDE.U32 R4, R2, R74, R8 ;  /* 0x0000004a02047225 */ /* 0x000fc800078e0008 */
[----:B------:R-:W-:Y:S01]  /*25d0*/  IMAD R71, R2, R75, R6 ;  /* 0x0000004b02477224 */ /* 0x000fe200078e0206 */
[----:B------:R-:W-:Y:S01]  /*25e0*/  IADD3 R10, P0, R14, R4, RZ ;  /* 0x000000040e0a7210 */ /* 0x000fe20007f1e0ff */
[----:B--2---:R-:W-:-:S03]  /*25f0*/  IMAD R4, R69, R78, RZ ;  /* 0x0000004e45047224 */ /* 0x004fc600078e02ff */
[----:B------:R-:W-:Y:S01]  /*2600*/  IADD3.X R11, R15, R5, R71, P0, !PT ;  /* 0x000000050f0b7210 */ /* 0x000fe200007fe447 */
[C---:B------:R-:W-:Y:S02]  /*2610*/  IMAD R75, R68.reuse, R79, R4 ;  /* 0x0000004f444b7224 */ /* 0x040fe400078e0204 */
[----:B------:R-:W-:-:S04]  /*2620*/  IMAD.WIDE.U32 R4, R68, R78, R10 ;  /* 0x0000004e44047225 */ /* 0x000fc800078e000a */
[----:B------:R-:W-:Y:S01]  /*2630*/  IMAD.IADD R5, R5, 0x1, R75 ;  /* 0x0000000105057824 */ /* 0x000fe200078e024b */
[----:B0-----:R-:W-:-:S04]  /*2640*/  LEA R12, P0, R4, R80, 0x2 ;  /* 0x00000050040c7211 */ /* 0x001fc800078010ff */
[----:B------:R-:W-:-:S05]  /*2650*/  LEA.HI.X R13, R4, R81, R5, 0x2, P0 ;  /* 0x00000051040d7211 */ /* 0x000fca00000f1405 */
[----:B------:R0:W2:Y:S01]  /*2660*/  @P2 LDG.E.LTC128B R19, desc[UR36][R12.64] ;  /* 0x000000240c132981 */ /* 0x0000a2000c1e1920 */
[----:B------:R-:W-:Y:S01]  /*2670*/  IMAD.WIDE.U32 R4, R68, R78, R14 ;  /* 0x0000004e44047225 */ /* 0x000fe200078e000e */
[----:B------:R-:W-:Y:S01]  /*2680*/  LEA R6, P3, R70, UR4, 0x2 ;  /* 0x0000000446067c11 */ /* 0x000fe2000f8610ff */
[----:B------:R-:W-:Y:S01]  /*2690*/  BSSY B1, `(.L_x_41) ;  /* 0x0000014000017945 */ /* 0x000fe20003800000 */
[----:B------:R-:W-:Y:S02]  /*26a0*/  IADD3 R20, P0, R8, R4, RZ ;  /* 0x0000000408147210 */ /* 0x000fe40007f1e0ff */
[----:B------:R-:W-:Y:S02]  /*26b0*/  LEA.HI.X R7, R70, UR5, R7, 0x2, P3 ;  /* 0x0000000546077c11 */ /* 0x000fe400098f1407 */
[----:B------:R-:W-:Y:S01]  /*26c0*/  IADD3.X R21, R9, R75, R5, P0, !PT ;  /* 0x0000004b09157210 */ /* 0x000fe200007fe405 */
[----:B0-----:R-:W-:Y:S01]  /*26d0*/  IMAD.SHL.U32 R12, R78, 0x8, RZ ;  /* 0x000000084e0c7824 */ /* 0x001fe200078e00ff */
[----:B------:R-:W-:-:S02]  /*26e0*/  ISETP.GT.AND P0, PT, R3, 0x1, PT ;  /* 0x000000010300780c */ /* 0x000fc40003f04270 */
[----:B------:R-:W-:Y:S01]  /*26f0*/  SHF.L.U64.HI R13, R78, 0x3, R79 ;  /* 0x000000034e0d7819 */ /* 0x000fe2000001024f */
[----:B------:R-:W-:Y:S01]  /*2700*/  IMAD.WIDE.U32 R20, R2, R74, R20 ;  /* 0x0000004a02147225 */ /* 0x000fe200078e0014 */
[----:B------:R-:W-:-:S03]  /*2710*/  ISETP.GT.AND P3, PT, R0, RZ, P0 ;  /* 0x000000ff0000720c */ /* 0x000fc60000764270 */
[----:B------:R-:W-:Y:S01]  /*2720*/  IMAD.WIDE.U32 R68, R68, R78, R12 ;  /* 0x0000004e44447225 */ /* 0x000fe200078e000c */
[----:B--2---:R-:W-:-:S05]  /*2730*/  LOP3.LUT R4, R19, 0xffffe000, RZ, 0xc0, !PT ;  /* 0xffffe00013047812 */ /* 0x004fca00078ec0ff */
[----:B------:R-:W-:Y:S01]  /*2740*/  FMUL R5, R4, R59 ;  /* 0x0000003b04057220 */ /* 0x000fe20000400000 */
[----:B------:R-:W-:-:S03]  /*2750*/  LEA R4, P4, R20, R80, 0x2 ;  /* 0x0000005014047211 */ /* 0x000fc600078810ff */
[----:B------:R-:W-:Y:S01]  /*2760*/  FFMA R83, R24, R58, R5 ;  /* 0x0000003a18537223 */ /* 0x000fe20000000005 */
[----:B------:R-:W-:-:S04]  /*2770*/  IMAD.IADD R5, R71, 0x1, R21 ;  /* 0x0000000147057824 */ /* 0x000fc800078e0215 */
[----:B------:R-:W-:Y:S02]  /*2780*/  F2FP.TF32.F32.PACK_B R83, R83 ;  /* 0x00000053ff53723e */ /* 0x000fe400024050ff */
[----:B------:R-:W-:-:S03]  /*2790*/  LEA.HI.X R5, R20, R81, R5, 0x2, P4 ;  /* 0x0000005114057211 */ /* 0x000fc600020f1405 */
[----:B------:R0:W-:Y:S01]  /*27a0*/  @P2 STG.E desc[UR36][R6.64], R83 ;  /* 0x0000005306002986 */ /* 0x0001e2000c101924 */
[----:B------:R-:W-:Y:S05]  /*27b0*/  @!P3 BRA `(.L_x_42) ;  /* 0x000000000004b947 */ /* 0x000fea0003800000 */
[----:B------:R1:W5:Y:S02]  /*27c0*/  LDG.E.LTC128B R19, desc[UR36][R4.64+0x4] ;  /* 0x0000042404137981 */ /* 0x000364000c1e1920 */
.L_x_42:
[----:B------:R-:W-:Y:S05]  /*27d0*/  BSYNC B1 ;  /* 0x0000000000017941 */ /* 0x000fea0003800000 */
.L_x_41:
[----:B-----5:R-:W-:Y:S01]  /*27e0*/  LOP3.LUT R12, R19, 0xffffe000, RZ, 0xc0, !PT ;  /* 0xffffe000130c7812 */ /* 0x020fe200078ec0ff */
[----:B------:R-:W-:Y:S01]  /*27f0*/  IMAD.IADD R75, R75, 0x1, R69 ;  /* 0x000000014b4b7824 */ /* 0x000fe200078e0245 */
[----:B------:R-:W-:Y:S02]  /*2800*/  IADD3 R10, P2, R10, R68, RZ ;  /* 0x000000440a0a7210 */ /* 0x000fe40007f5e0ff */
[----:B------:R-:W-:Y:S01]  /*2810*/  ISETP.GT.AND P1, PT, R0, 0x8, P1 ;  /* 0x000000080000780c */ /* 0x000fe20000f24270 */
[----:B------:R-:W-:Y:S02]  /*2820*/  FMUL R12, R12, R59 ;  /* 0x0000003b0c0c7220 */ /* 0x000fe40000400000 */
[----:B------:R-:W-:Y:S02]  /*2830*/  IMAD.X R11, R75, 0x1, R11, P2 ;  /* 0x000000014b0b7824 */ /* 0x000fe400010e060b */
[----:B------:R-:W-:Y:S01]  /*2840*/  FFMA R25, R25, R58, R12 ;  /* 0x0000003a19197223 */ /* 0x000fe2000000000c */
[----:B------:R-:W-:-:S04]  /*2850*/  LEA R12, P2, R10, R80, 0x2 ;  /* 0x000000500a0c7211 */ /* 0x000fc800078410ff */
[----:B------:R-:W-:Y:S02]  /*2860*/  F2FP.TF32.F32.PACK_B R25, R25 ;  /* 0x00000019ff19723e */ /* 0x000fe400024050ff */
[----:B------:R-:W-:-:S03]  /*2870*/  LEA.HI.X R13, R10, R81, R11, 0x2, P2 ;  /* 0x000000510a0d7211 */ /* 0x000fc600010f140b */
[----:B------:R2:W-:Y:S04]  /*2880*/  @P3 STG.E desc[UR36][R6.64+0x4], R25 ;  /* 0x0000041906003986 */ /* 0x0005e8000c101924 */
[----:B------:R-:W3:Y:S01]  /*2890*/  @P1 LDG.E.LTC128B R19, desc[UR36][R12.64] ;  /* 0x000000240c131981 */ /* 0x000ee2000c1e1920 */
[----:B------:R-:W-:Y:S01]  /*28a0*/  IADD3 R14, P2, P3, R8, R68, R14 ;  /* 0x00000044080e7210 */ /* 0x000fe20007b5e00e */
[----:B------:R-:W-:Y:S01]  /*28b0*/  BSSY B1, `(.L_x_43) ;  /* 0x0000011000017945 */ /* 0x000fe20003800000 */
[C---:B------:R-:W-:Y:S02]  /*28c0*/  SHF.L.U64.HI R11, R76.reuse, 0x5, R77 ;  /* 0x000000054c0b7819 */ /* 0x040fe4000001024d */
[----:B------:R-:W-:Y:S02]  /*28d0*/  IADD3.X R15, R9, R75, R15, P2, P3 ;  /* 0x0000004b090f7210 */ /* 0x000fe400017e640f */
[----:B------:R-:W-:-:S02]  /*28e0*/  LEA R10, P2, R76, R6, 0x5 ;  /* 0x000000064c0a7211 */ /* 0x000fc400078428ff */
[----:B------:R-:W-:Y:S01]  /*28f0*/  ISETP.GT.AND P0, PT, R0, 0x8, P0 ;  /* 0x000000080000780c */ /* 0x000fe20000704270 */
[----:B------:R-:W-:-:S04]  /*2900*/  IMAD.WIDE.U32 R14, R2, R74, R14 ;  /* 0x0000004a020e7225 */ /* 0x000fc800078e000e */
[----:B------:R-:W-:Y:S02]  /*2910*/  IMAD.X R11, R11, 0x1, R7, P2 ;  /* 0x000000010b0b7824 */ /* 0x000fe400010e0607 */
[----:B------:R-:W-:Y:S01]  /*2920*/  IMAD.IADD R2, R71, 0x1, R15 ;  /* 0x0000000147027824 */ /* 0x000fe200078e020f */
[----:B---3--:R-:W-:-:S05]  /*2930*/  LOP3.LUT R8, R19, 0xffffe000, RZ, 0xc0, !PT ;  /* 0xffffe00013087812 */ /* 0x008fca00078ec0ff */
[----:B------:R-:W-:Y:S01]  /*2940*/  FMUL R9, R8, R59 ;  /* 0x0000003b08097220 */ /* 0x000fe20000400000 */
[----:B------:R-:W-:-:S03]  /*2950*/  LEA R8, P3, R14, R80, 0x2 ;  /* 0x000000500e087211 */ /* 0x000fc600078610ff */
[----:B------:R-:W-:Y:S01]  /*2960*/  FFMA R21, R26, R58, R9 ;  /* 0x0000003a1a157223 */ /* 0x000fe20000000009 */
[----:B------:R-:W-:-:S04]  /*2970*/  LEA.HI.X R9, R14, R81, R2, 0x2, P3 ;  /* 0x000000510e097211 */ /* 0x000fc800018f1402 */
[----:B------:R-:W-:-:S05]  /*2980*/  F2FP.TF32.F32.PACK_B R21, R21 ;  /* 0x00000015ff15723e */ /* 0x000fca00024050ff */
[----:B------:R2:W-:Y:S01]  /*2990*/  @P1 STG.E desc[UR36][R10.64], R21 ;  /* 0x000000150a001986 */ /* 0x0005e2000c101924 */
[----:B------:R-:W-:Y:S05]  /*29a0*/  @!P0 BRA `(.L_x_44) ;  /* 0x0000000000048947 */ /* 0x000fea0003800000 */
[----:B------:R3:W5:Y:S02]  /*29b0*/  LDG.E.LTC128B R19, desc[UR36][R8.64+0x4] ;  /* 0x0000042408137981 */ /* 0x000764000c1e1920 */
.L_x_44:
[----:B------:R-:W-:Y:S05]  /*29c0*/  BSYNC B1 ;  /* 0x0000000000017941 */ /* 0x000fea0003800000 */
.L_x_43:
[----:B-----5:R-:W-:Y:S01]  /*29d0*/  LOP3.LUT R2, R19, 0xffffe000, RZ, 0xc0, !PT ;  /* 0xffffe00013027812 */ /* 0x020fe200078ec0ff */
[----:B------:R-:W-:Y:S01]  /*29e0*/  BSSY B1, `(.L_x_45) ;  /* 0x0000009000017945 */ /* 0x000fe20003800000 */
[----:B------:R-:W-:-:S03]  /*29f0*/  ISETP.GT.AND P1, PT, R3, 0x8, PT ;  /* 0x000000080300780c */ /* 0x000fc60003f24270 */
[----:B------:R-:W-:Y:S01]  /*2a00*/  FMUL R2, R2, R59 ;  /* 0x0000003b02027220 */ /* 0x000fe20000400000 */
[----:B------:R-:W-:-:S03]  /*2a10*/  ISETP.GT.AND P2, PT, R0, RZ, P1 ;  /* 0x000000ff0000720c */ /* 0x000fc60000f44270 */
[----:B------:R-:W-:-:S05]  /*2a20*/  FFMA R27, R27, R58, R2 ;  /* 0x0000003a1b1b7223 */ /* 0x000fca0000000002 */
[----:B------:R-:W-:-:S05]  /*2a30*/  F2FP.TF32.F32.PACK_B R27, R27 ;  /* 0x0000001bff1b723e */ /* 0x000fca00024050ff */
[----:B------:R4:W-:Y:S01]  /*2a40*/  @P0 STG.E desc[UR36][R10.64+0x4], R27 ;  /* 0x0000041b0a000986 */ /* 0x0009e2000c101924 */
[----:B------:R-:W-:Y:S05]  /*2a50*/  @!P2 BRA `(.L_x_46) ;  /* 0x000000000004a947 */ /* 0x000fea0003800000 */
[----:B------:R0:W5:Y:S02]  /*2a60*/  LDG.E.LTC128B R19, desc[UR36][R4.64+0x20] ;  /* 0x0000202404137981 */ /* 0x000164000c1e1920 */
.L_x_46:
[----:B------:R-:W-:Y:S05]  /*2a70*/  BSYNC B1 ;  /* 0x0000000000017941 */ /* 0x000fea0003800000 */
.L_x_45:
        /* <DEDUP_REMOVED lines=10> */
.L_x_48:
[----:B------:R-:W-:Y:S05]  /*2b20*/  BSYNC B1 ;  /* 0x0000000000017941 */ /* 0x000fea0003800000 */
.L_x_47:
[----:B-----5:R-:W-:Y:S01]  /*2b30*/  LOP3.LUT R2, R19, 0xffffe000, RZ, 0xc0, !PT ;  /* 0xffffe00013027812 */ /* 0x020fe200078ec0ff */
[----:B------:R-:W-:Y:S01]  /*2b40*/  BSSY B1, `(.L_x_49) ;  /* 0x0000008000017945 */ /* 0x000fe20003800000 */
[----:B------:R-:W-:-:S03]  /*2b50*/  ISETP.GT.AND P1, PT, R0, 0x8, P1 ;  /* 0x000000080000780c */ /* 0x000fc60000f24270 */
[----:B------:R-:W-:-:S04]  /*2b60*/  FMUL R2, R2, R59 ;  /* 0x0000003b02027220 */ /* 0x000fc80000400000 */
[----:B------:R-:W-:-:S05]  /*2b70*/  FFMA R29, R29, R58, R2 ;  /* 0x0000003a1d1d7223 */ /* 0x000fca0000000002 */
[----:B------:R-:W-:-:S05]  /*2b80*/  F2FP.TF32.F32.PACK_B R29, R29 ;  /* 0x0000001dff1d723e */ /* 0x000fca00024050ff */
[----:B------:R0:W-:Y:S01]  /*2b90*/  @P3 STG.E desc[UR36][R6.64+0x24], R29 ;  /* 0x0000241d06003986 */ /* 0x0001e2000c101924 */
[----:B------:R-:W-:Y:S05]  /*2ba0*/  @!P1 BRA `(.L_x_50) ;  /* 0x0000000000049947 */ /* 0x000fea0003800000 */
[----:B------:R0:W5:Y:S02]  /*2bb0*/  LDG.E.LTC128B R19, desc[UR36][R8.64+0x20] ;  /* 0x0000202408137981 */ /* 0x000164000c1e1920 */
.L_x_50:
[----:B------:R-:W-:Y:S05]  /*2bc0*/  BSYNC B1 ;  /* 0x0000000000017941 */ /* 0x000fea0003800000 */
.L_x_49:
[----:B-----5:R-:W-:Y:S01]  /*2bd0*/  LOP3.LUT R2, R19, 0xffffe000, RZ, 0xc0, !PT ;  /* 0xffffe00013027812 */ /* 0x020fe200078ec0ff */
[----:B------:R-:W-:Y:S01]  /*2be0*/  BSSY B1, `(.L_x_51) ;  /* 0x0000008000017945 */ /* 0x000fe20003800000 */
[----:B------:R-:W-:-:S03]  /*2bf0*/  ISETP.GT.AND P0, PT, R0, 0x8, P0 ;  /* 0x000000080000780c */ /* 0x000fc60000704270 */
[----:B0-----:R-:W-:-:S04]  /*2c00*/  FMUL R13, R2, R59 ;  /* 0x0000003b020d7220 */ /* 0x001fc80000400000 */
[----:B------:R-:W-:-:S05]  /*2c10*/  FFMA R13, R30, R58, R13 ;  /* 0x0000003a1e0d7223 */ /* 0x000fca000000000d */
[----:B------:R-:W-:-:S05]  /*2c20*/  F2FP.TF32.F32.PACK_B R13, R13 ;  /* 0x0000000dff0d723e */ /* 0x000fca00024050ff */
[----:B------:R0:W-:Y:S01]  /*2c30*/  @P1 STG.E desc[UR36][R10.64+0x20], R13 ;  /* 0x0000200d0a001986 */ /* 0x0001e2000c101924 */
[----:B------:R-:W-:Y:S05]  /*2c40*/  @!P0 BRA `(.L_x_52) ;  /* 0x0000000000048947 */ /* 0x000fea0003800000 */
[----:B------:R0:W5:Y:S02]  /*2c50*/  LDG.E.LTC128B R19, desc[UR36][R8.64+0x24] ;  /* 0x0000242408137981 */ /* 0x000164000c1e1920 */
.L_x_52:
[----:B------:R-:W-:Y:S05]  /*2c60*/  BSYNC B1 ;  /* 0x0000000000017941 */ /* 0x000fea0003800000 */
.L_x_51:
        /* <DEDUP_REMOVED lines=10> */
.L_x_54:
[----:B------:R-:W-:Y:S05]  /*2d10*/  BSYNC B1 ;  /* 0x0000000000017941 */ /* 0x000fea0003800000 */
.L_x_53:
[----:B-----5:R-:W-:Y:S01]  /*2d20*/  LOP3.LUT R2, R19, 0xffffe000, RZ, 0xc0, !PT ;  /* 0xffffe00013027812 */ /* 0x020fe200078ec0ff */
[----:B------:R-:W-:Y:S01]  /*2d30*/  BSSY B1, `(.L_x_55) ;  /* 0x0000009000017945 */ /* 0x000fe20003800000 */
[----:B------:R-:W-:-:S03]  /*2d40*/  ISETP.GT.AND P0, PT, R3, 0x11, PT ;  /* 0x000000110300780c */ /* 0x000fc60003f04270 */
[----:B0-----:R-:W-:Y:S01]  /*2d50*/  FMUL R13, R2, R59 ;  /* 0x0000003b020d7220 */ /* 0x001fe20000400000 */
[----:B------:R-:W-:-:S03]  /*2d60*/  ISETP.GT.AND P3, PT, R0, RZ, P0 ;  /* 0x000000ff0000720c */ /* 0x000fc60000764270 */
[----:B------:R-:W-:-:S05]  /*2d70*/  FFMA R13, R32, R58, R13 ;  /* 0x0000003a200d7223 */ /* 0x000fca000000000d */
[----:B------:R-:W-:-:S05]  /*2d80*/  F2FP.TF32.F32.PACK_B R13, R13 ;  /* 0x0000000dff0d723e */ /* 0x000fca00024050ff */
[----:B------:R0:W-:Y:S01]  /*2d90*/  @P2 STG.E desc[UR36][R6.64+0x40], R13 ;  /* 0x0000400d06002986 */ /* 0x0001e2000c101924 */
[----:B------:R-:W-:Y:S05]  /*2da0*/  @!P3 BRA `(.L_x_56) ;  /* 0x000000000004b947 */ /* 0x000fea0003800000 */
[----:B------:R0:W5:Y:S02]  /*2db0*/  LDG.E.LTC128B R19, desc[UR36][R4.64+0x44] ;  /* 0x0000442404137981 */ /* 0x000164000c1e1920 */
.L_x_56:
[----:B------:R-:W-:Y:S05]  /*2dc0*/  BSYNC B1 ;  /* 0x0000000000017941 */ /* 0x000fea0003800000 */
.L_x_55:
        /* <DEDUP_REMOVED lines=9> */
.L_x_58:
[----:B------:R-:W-:Y:S05]  /*2e60*/  BSYNC B1 ;  /* 0x0000000000017941 */ /* 0x000fea0003800000 */
.L_x_57:
        /* <DEDUP_REMOVED lines=9> */
.L_x_60:
[----:B------:R-:W-:Y:S05]  /*2f00*/  BSYNC B1 ;  /* 0x0000000000017941 */ /* 0x000fea0003800000 */
.L_x_59:
        /* <DEDUP_REMOVED lines=10> */
.L_x_62:
[----:B------:R-:W-:Y:S05]  /*2fb0*/  BSYNC B1 ;  /* 0x0000000000017941 */ /* 0x000fea0003800000 */
.L_x_61:
        /* <DEDUP_REMOVED lines=10> */
.L_x_64:
[----:B------:R-:W-:Y:S05]  /*3060*/  BSYNC B1 ;  /* 0x0000000000017941 */ /* 0x000fea0003800000 */
.L_x_63:
        /* <DEDUP_REMOVED lines=9> */
.L_x_66:
[----:B------:R-:W-:Y:S05]  /*3100*/  BSYNC B1 ;  /* 0x0000000000017941 */ /* 0x000fea0003800000 */
.L_x_65:
        /* <DEDUP_REMOVED lines=9> */
.L_x_68:
[----:B------:R-:W-:Y:S05]  /*31a0*/  BSYNC B1 ;  /* 0x0000000000017941 */ /* 0x000fea0003800000 */
.L_x_67:
        /* <DEDUP_REMOVED lines=10> */
.L_x_70:
[----:B------:R-:W-:Y:S05]  /*3250*/  BSYNC B1 ;  /* 0x0000000000017941 */ /* 0x000fea0003800000 */
.L_x_69:
        /* <DEDUP_REMOVED lines=10> */
.L_x_72:
[----:B------:R-:W-:Y:S05]  /*3300*/  BSYNC B1 ;  /* 0x0000000000017941 */ /* 0x000fea0003800000 */
.L_x_71:
        /* <DEDUP_REMOVED lines=9> */
.L_x_74:
[----:B------:R-:W-:Y:S05]  /*33a0*/  BSYNC B1 ;  /* 0x0000000000017941 */ /* 0x000fea0003800000 */
.L_x_73:
        /* <DEDUP_REMOVED lines=9> */
.L_x_76:
[----:B------:R-:W-:Y:S05]  /*3440*/  BSYNC B1 ;  /* 0x0000000000017941 */ /* 0x000fea0003800000 */
.L_x_75:
        /* <DEDUP_REMOVED lines=10> */
.L_x_78:
[----:B------:R-:W-:Y:S05]  /*34f0*/  BSYNC B1 ;  /* 0x0000000000017941 */ /* 0x000fea0003800000 */
.L_x_77:
        /* <DEDUP_REMOVED lines=10> */
.L_x_80:
[----:B------:R-:W-:Y:S05]  /*35a0*/  BSYNC B1 ;  /* 0x0000000000017941 */ /* 0x000fea0003800000 */
.L_x_79:
        /* <DEDUP_REMOVED lines=9> */
.L_x_82:
[----:B------:R-:W-:Y:S05]  /*3640*/  BSYNC B1 ;  /* 0x0000000000017941 */ /* 0x000fea0003800000 */
.L_x_81:
        /* <DEDUP_REMOVED lines=9> */
.L_x_84:
[----:B------:R-:W-:Y:S05]  /*36e0*/  BSYNC B1 ;  /* 0x0000000000017941 */ /* 0x000fea0003800000 */
.L_x_83:
        /* <DEDUP_REMOVED lines=10> */
.L_x_86:
[----:B------:R-:W-:Y:S05]  /*3790*/  BSYNC B1 ;  /* 0x0000000000017941 */ /* 0x000fea0003800000 */
.L_x_85:
        /* <DEDUP_REMOVED lines=10> */
.L_x_88:
[----:B------:R-:W-:Y:S05]  /*3840*/  BSYNC B1 ;  /* 0x0000000000017941 */ /* 0x000fea0003800000 */
.L_x_87:
        /* <DEDUP_REMOVED lines=9> */
.L_x_90:
[----:B------:R-:W-:Y:S05]  /*38e0*/  BSYNC B1 ;  /* 0x0000000000017941 */ /* 0x000fea0003800000 */
.L_x_89:
        /* <DEDUP_REMOVED lines=9> */
.L_x_92:
[----:B------:R-:W-:Y:S05]  /*3980*/  BSYNC B1 ;  /* 0x0000000000017941 */ /* 0x000fea0003800000 */
.L_x_91:
        /* <DEDUP_REMOVED lines=10> */
.L_x_94:
[----:B------:R-:W-:Y:S05]  /*3a30*/  BSYNC B1 ;  /* 0x0000000000017941 */ /* 0x000fea0003800000 */
.L_x_93:
[----:B-----5:R-:W-:Y:S01]  /*3a40*/  LOP3.LUT R2, R19, 0xffffe000, RZ, 0xc0, !PT ;  /* 0xffffe00013027812 */ /* 0x020fe200078ec0ff */
[----:B------:R-:W-:Y:S01]  /*3a50*/  BSSY B1, `(.L_x_95) ;  /* 0x000000b000017945 */ /* 0x000fe20003800000 */
[----:B------:R-:W-:Y:S01]  /*3a60*/  ISETP.GT.AND P0, PT, R3, 0x39, PT ;  /* 0x000000390300780c */ /* 0x000fe20003f04270 */
[----:B------:R-:W-:Y:S02]  /*3a70*/  @P2 IMAD.MOV.U32 R3, RZ, RZ, R7 ;  /* 0x000000ffff032224 */ /* 0x000fe400078e0007 */
[----:B0-----:R-:W-:Y:S01]  /*3a80*/  FMUL R13, R2, R59 ;  /* 0x0000003b020d7220 */ /* 0x001fe20000400000 */
[----:B------:R-:W-:Y:S01]  /*3a90*/  @P2 IMAD.MOV.U32 R2, RZ, RZ, R6 ;  /* 0x000000ffff022224 */ /* 0x000fe200078e0006 */
[----:B------:R-:W-:Y:S02]  /*3aa0*/  ISETP.GT.AND P3, PT, R0, RZ, P0 ;  /* 0x000000ff0000720c */ /* 0x000fe40000764270 */
[----:B------:R-:W-:-:S05]  /*3ab0*/  FFMA R13, R52, R58, R13 ;  /* 0x0000003a340d7223 */ /* 0x000fca000000000d */
[----:B------:R-:W-:-:S05]  /*3ac0*/  F2FP.TF32.F32.PACK_B R13, R13 ;  /* 0x0000000dff0d723e */ /* 0x000fca00024050ff */
[----:B------:R0:W-:Y:S01]  /*3ad0*/  @P2 STG.E desc[UR36][R2.64+0xe0], R13 ;  /* 0x0000e00d02002986 */ /* 0x0001e2000c101924 */
[----:B------:R-:W-:Y:S05]  /*3ae0*/  @!P3 BRA `(.L_x_96) ;  /* 0x000000000004b947 */ /* 0x000fea0003800000 */
[----:B------:R0:W5:Y:S02]  /*3af0*/  LDG.E.LTC128B R19, desc[UR36][R4.64+0xe4] ;  /* 0x0000e42404137981 */ /* 0x000164000c1e1920 */
.L_x_96:
[----:B------:R-:W-:Y:S05]  /*3b00*/  BSYNC B1 ;  /* 0x0000000000017941 */ /* 0x000fea0003800000 */
.L_x_95:
[----:B0----5:R-:W-:Y:S01]  /*3b10*/  LOP3.LUT R2, R19, 0xffffe000, RZ, 0xc0, !PT ;  /* 0xffffe00013027812 */ /* 0x021fe200078ec0ff */
        /* <DEDUP_REMOVED lines=8> */
.L_x_98:
[----:B------:R-:W-:Y:S05]  /*3ba0*/  BSYNC B1 ;  /* 0x0000000000017941 */ /* 0x000fea0003800000 */
.L_x_97:
[----:B-----5:R-:W-:Y:S01]  /*3bb0*/  LOP3.LUT R2, R19, 0xffffe000, RZ, 0xc0, !PT ;  /* 0xffffe00013027812 */ /* 0x020fe200078ec0ff */
[----:B------:R-:W-:Y:S01]  /*3bc0*/  BSSY B1, `(.L_x_99) ;  /* 0x000000a000017945 */ /* 0x000fe20003800000 */
[----:B------:R-:W-:-:S03]  /*3bd0*/  ISETP.GT.AND P0, PT, R0, 0x8, P0 ;  /* 0x000000080000780c */ /* 0x000fc60000704270 */
[----:B------:R-:W-:Y:S01]  /*3be0*/  FMUL R3, R2, R59 ;  /* 0x0000003b02037220 */ /* 0x000fe20000400000 */
[----:B------:R-:W-:-:S03]  /*3bf0*/  @P1 IMAD.MOV.U32 R2, RZ, RZ, R10 ;  /* 0x000000ffff021224 */ /* 0x000fc600078e000a */
[----:B-1----:R-:W-:Y:S01]  /*3c00*/  FFMA R5, R54, R58, R3 ;  /* 0x0000003a36057223 */ /* 0x002fe20000000003 */
[----:B------:R-:W-:-:S04]  /*3c10*/  @P1 IMAD.MOV.U32 R3, RZ, RZ, R11 ;  /* 0x000000ffff031224 */ /* 0x000fc800078e000b */
[----:B------:R-:W-:-:S05]  /*3c20*/  F2FP.TF32.F32.PACK_B R5, R5 ;  /* 0x00000005ff05723e */ /* 0x000fca00024050ff */
[----:B------:R1:W-:Y:S01]  /*3c30*/  @P1 STG.E desc[UR36][R2.64+0xe0], R5 ;  /* 0x0000e00502001986 */ /* 0x0003e2000c101924 */
[----:B------:R-:W-:Y:S05]  /*3c40*/  @!P0 BRA `(.L_x_100) ;  /* 0x0000000000048947 */ /* 0x000fea0003800000 */
[----:B------:R0:W5:Y:S02]  /*3c50*/  LDG.E.LTC128B R19, desc[UR36][R8.64+0xe4] ;  /* 0x0000e42408137981 */ /* 0x000164000c1e1920 */
.L_x_100:
[----:B------:R-:W-:Y:S05]  /*3c60*/  BSYNC B1 ;  /* 0x0000000000017941 */ /* 0x000fea0003800000 */
.L_x_99:
[----:B------:R-:W-:Y:S05]  /*3c70*/  @!P0 BRA `(.L_x_101) ;  /* 0x0000000800a88947 */ /* 0x000fea0003800000 */
[----:B-----5:R-:W-:-:S05]  /*3c80*/  LOP3.LUT R0, R19, 0xffffe000, RZ, 0xc0, !PT ;  /* 0xffffe00013007812 */ /* 0x020fca00078ec0ff */
[----:B------:R-:W-:-:S04]  /*3c90*/  FMUL R0, R0, R59 ;  /* 0x0000003b00007220 */ /* 0x000fc80000400000 */
[----:B------:R-:W-:-:S05]  /*3ca0*/  FFMA R55, R55, R58, R0 ;  /* 0x0000003a37377223 */ /* 0x000fca0000000000 */
[----:B------:R-:W-:-:S05]  /*3cb0*/  F2FP.TF32.F32.PACK_B R55, R55 ;  /* 0x00000037ff37723e */ /* 0x000fca00024050ff */
[----:B------:R0:W-:Y:S01]  /*3cc0*/  STG.E desc[UR36][R10.64+0xe4], R55 ;  /* 0x0000e4370a007986 */ /* 0x0001e2000c101924 */
[----:B------:R-:W-:Y:S05]  /*3cd0*/  BRA `(.L_x_101) ;  /* 0x0000000800907947 */ /* 0x000fea0003800000 */
.L_x_40:
[----:B------:R-:W-:Y:S01]  /*3ce0*/  ISETP.GT.AND P3, PT, R3, 0x1, PT ;  /* 0x000000010300780c */ /* 0x000fe20003f64270 */
[----:B------:R-:W-:Y:S01]  /*3cf0*/  ULDC.64 UR4, c[0x0][0x5c0] ;  /* 0x0001700000047ab9 */ /* 0x000fe20000000a00 */
[-C--:B------:R-:W-:Y:S01]  /*3d00*/  FMUL R9, R24, R58.reuse ;  /* 0x0000003a18097220 */ /* 0x080fe20000400000 */
[----:B------:R-:W-:Y:S01]  /*3d10*/  LEA R4, P4, R70, UR4, 0x2 ;  /* 0x0000000446047c11 */ /* 0x000fe2000f8810ff */
[-C--:B------:R-:W-:Y:S01]  /*3d20*/  FMUL R25, R25, R58.reuse ;  /* 0x0000003a19197220 */ /* 0x080fe20000400000 */
[----:B------:R-:W-:Y:S01]  /*3d30*/  ISETP.GT.AND P0, PT, R0, RZ, P3 ;  /* 0x000000ff0000720c */ /* 0x000fe20001f04270 */
[-C--:B------:R-:W-:Y:S01]  /*3d40*/  FMUL R11, R26, R58.reuse ;  /* 0x0000003a1a0b7220 */ /* 0x080fe20000400000 */
[----:B------:R-:W-:Y:S01]  /*3d50*/  LEA.HI.X R5, R70, UR5, R7, 0x2, P4 ;  /* 0x0000000546057c11 */ /* 0x000fe2000a0f1407 */
[-C--:B------:R-:W-:Y:S01]  /*3d60*/  FMUL R27, R27, R58.reuse ;  /* 0x0000003a1b1b7220 */ /* 0x080fe20000400000 */
[----:B------:R-:W-:Y:S01]  /*3d70*/  F2FP.TF32.F32.PACK_B R9, R9 ;  /* 0x00000009ff09723e */ /* 0x000fe200024050ff */
[-C--:B------:R-:W-:Y:S01]  /*3d80*/  FMUL R29, R29, R58.reuse ;  /* 0x0000003a1d1d7220 */ /* 0x080fe20000400000 */
[----:B------:R-:W-:Y:S01]  /*3d90*/  F2FP.TF32.F32.PACK_B R25, R25 ;  /* 0x00000019ff19723e */ /* 0x000fe200024050ff */
[----:B------:R-:W-:Y:S01]  /*3da0*/  FMUL R31, R31, R58 ;  /* 0x0000003a1f1f7220 */ /* 0x000fe20000400000 */
[C---:B------:R-:W-:Y:S01]  /*3db0*/  SHF.L.U64.HI R77, R76.reuse, 0x5, R77 ;  /* 0x000000054c4d7819 */ /* 0x040fe2000001024d */
[----:B------:R1:W-:Y:S01]  /*3dc0*/  @P2 STG.E desc[UR36][R4.64], R9 ;  /* 0x0000000904002986 */ /* 0x0003e2000c101924 */
[----:B------:R-:W-:Y:S01]  /*3dd0*/  LEA R6, P4, R76, R4, 0x5 ;  /* 0x000000044c067211 */ /* 0x000fe200078828ff */
[-C--:B0-----:R-:W-:Y:S01]  /*3de0*/  FMUL R13, R32, R58.reuse ;  /* 0x0000003a200d7220 */ /* 0x081fe20000400000 */
[C---:B------:R-:W-:Y:S01]  /*3df0*/  ISETP.GT.AND P1, PT, R0.reuse, 0x8, P1 ;  /* 0x000000080000780c */ /* 0x040fe20000f24270 */
[----:B------:R-:W-:Y:S01]  /*3e00*/  @P0 STG.E desc[UR36][R4.64+0x4], R25 ;  /* 0x0000041904000986 */ /* 0x000fe2000c101924 */
[----:B------:R-:W-:Y:S01]  /*3e10*/  ISETP.GT.AND P2, PT, R3, 0x8, PT ;  /* 0x000000080300780c */ /* 0x000fe20003f44270 */
[----:B------:R-:W-:Y:S01]  /*3e20*/  IMAD.X R7, R77, 0x1, R5, P4 ;  /* 0x000000014d077824 */ /* 0x000fe200020e0605 */
[C---:B------:R-:W-:Y:S01]  /*3e30*/  ISETP.GT.AND P3, PT, R0.reuse, 0x8, P3 ;  /* 0x000000080000780c */ /* 0x040fe20001f64270 */
[-C--:B------:R-:W-:Y:S01]  /*3e40*/  FMUL R33, R33, R58.reuse ;  /* 0x0000003a21217220 */ /* 0x080fe20000400000 */
[----:B------:R-:W-:Y:S01]  /*3e50*/  ISETP.GT.AND P0, PT, R3, 0x9, PT ;  /* 0x000000090300780c */ /* 0x000fe20003f04270 */
[-C--:B------:R-:W-:Y:S01]  /*3e60*/  FMUL R35, R35, R58.reuse ;  /* 0x0000003a23237220 */ /* 0x080fe20000400000 */
[----:B------:R-:W-:Y:S01]  /*3e70*/  ISETP.GT.AND P5, PT, R0, RZ, P2 ;  /* 0x000000ff0000720c */ /* 0x000fe200017a4270 */
[-C--:B-1----:R-:W-:Y:S01]  /*3e80*/  FMUL R9, R28, R58.reuse ;  /* 0x0000003a1c097220 */ /* 0x082fe20000400000 */
[C---:B------:R-:W-:Y:S01]  /*3e90*/  ISETP.GT.AND P4, PT, R0.reuse, RZ, P0 ;  /* 0x000000ff0000720c */ /* 0x040fe20000784270 */
[-C--:B------:R-:W-:Y:S01]  /*3ea0*/  FMUL R37, R37, R58.reuse ;  /* 0x0000003a25257220 */ /* 0x080fe20000400000 */
[----:B------:R-:W-:Y:S01]  /*3eb0*/  F2FP.TF32.F32.PACK_B R11, R11 ;  /* 0x0000000bff0b723e */ /* 0x000fe200024050ff */
[-C--:B------:R-:W-:Y:S01]  /*3ec0*/  FMUL R39, R39, R58.reuse ;  /* 0x0000003a27277220 */ /* 0x080fe20000400000 */
[----:B------:R-:W-:Y:S01]  /*3ed0*/  F2FP.TF32.F32.PACK_B R27, R27 ;  /* 0x0000001bff1b723e */ /* 0x000fe200024050ff */
[-C--:B------:R-:W-:Y:S01]  /*3ee0*/  FMUL R41, R41, R58.reuse ;  /* 0x0000003a29297220 */ /* 0x080fe20000400000 */
[----:B------:R-:W-:Y:S01]  /*3ef0*/  F2FP.TF32.F32.PACK_B R9, R9 ;  /* 0x00000009ff09723e */ /* 0x000fe200024050ff */
[----:B------:R0:W-:Y:S01]  /*3f00*/  @P1 STG.E desc[UR36][R6.64], R11 ;  /* 0x0000000b06001986 */ /* 0x0001e2000c101924 */
[----:B------:R-:W-:Y:S01]  /*3f10*/  F2FP.TF32.F32.PACK_B R29, R29 ;  /* 0x0000001dff1d723e */ /* 0x000fe200024050ff */
[-C--:B------:R-:W-:Y:S01]  /*3f20*/  FMUL R43, R43, R58.reuse ;  /* 0x0000003a2b2b7220 */ /* 0x080fe20000400000 */
[C---:B------:R-:W-:Y:S01]  /*3f30*/  ISETP.GT.AND P1, PT, R3.reuse, 0x10, PT ;  /* 0x000000100300780c */ /* 0x040fe20003f24270 */
[----:B------:R-:W-:Y:S01]  /*3f40*/  @P3 STG.E desc[UR36][R6.64+0x4], R27 ;  /* 0x0000041b06003986 */ /* 0x000fe2000c101924 */
[----:B------:R-:W-:Y:S01]  /*3f50*/  ISETP.GT.AND P3, PT, R3, 0x11, PT ;  /* 0x000000110300780c */ /* 0x000fe20003f64270 */
[-C--:B------:R-:W-:Y:S01]  /*3f60*/  FMUL R45, R45, R58.reuse ;  /* 0x0000003a2d2d7220 */ /* 0x080fe20000400000 */
[C---:B------:R-:W-:Y:S01]  /*3f70*/  ISETP.GT.AND P2, PT, R0.reuse, 0x8, P2 ;  /* 0x000000080000780c */ /* 0x040fe20001744270 */
[----:B------:R1:W-:Y:S01]  /*3f80*/  @P5 STG.E desc[UR36][R4.64+0x20], R9 ;  /* 0x0000200904005986 */ /* 0x0003e2000c101924 */
[C---:B------:R-:W-:Y:S01]  /*3f90*/  ISETP.GT.AND P0, PT, R0.reuse, 0x8, P0 ;  /* 0x000000080000780c */ /* 0x040fe20000704270 */
[-C--:B------:R-:W-:Y:S01]  /*3fa0*/  FMUL R47, R47, R58.reuse ;  /* 0x0000003a2f2f7220 */ /* 0x080fe20000400000 */
[----:B------:R-:W-:Y:S01]  /*3fb0*/  ISETP.GT.AND P5, PT, R0, RZ, P1 ;  /* 0x000000ff0000720c */ /* 0x000fe20000fa4270 */
[----:B------:R-:W-:Y:S01]  /*3fc0*/  @P4 STG.E desc[UR36][R4.64+0x24], R29 ;  /* 0x0000241d04004986 */ /* 0x000fe2000c101924 */
[-C--:B0-----:R-:W-:Y:S01]  /*3fd0*/  FMUL R11, R30, R58.reuse ;  /* 0x0000003a1e0b7220 */ /* 0x081fe20000400000 */
[----:B------:R-:W-:Y:S01]  /*3fe0*/  ISETP.GT.AND P4, PT, R0, RZ, P3 ;  /* 0x000000ff0000720c */ /* 0x000fe20001f84270 */
[-C--:B------:R-:W-:Y:S01]  /*3ff0*/  FMUL R49, R49, R58.reuse ;  /* 0x0000003a31317220 */ /* 0x080fe20000400000 */
[----:B------:R-:W-:Y:S01]  /*4000*/  F2FP.TF32.F32.PACK_B R31, R31 ;  /* 0x0000001fff1f723e */ /* 0x000fe200024050ff */
[-C--:B------:R-:W-:Y:S01]  /*4010*/  FMUL R51, R51, R58.reuse ;  /* 0x0000003a33337220 */ /* 0x080fe20000400000 */
[----:B------:R-:W-:Y:S01]  /*4020*/  F2FP.TF32.F32.PACK_B R11, R11 ;  /* 0x0000000bff0b723e */ /* 0x000fe200024050ff */
[-C--:B------:R-:W-:Y:S01]  /*4030*/  FMUL R15, R52, R58.reuse ;  /* 0x0000003a340f7220 */ /* 0x080fe20000400000 */
[----:B------:R-:W-:Y:S01]  /*4040*/  F2FP.TF32.F32.PACK_B R13, R13 ;  /* 0x0000000dff0d723e */ /* 0x000fe200024050ff */
[-C--:B-1----:R-:W-:Y:S01]  /*4050*/  FMUL R9, R34, R58.reuse ;  /* 0x0000003a22097220 */ /* 0x082fe20000400000 */
[----:B------:R-:W-:Y:S01]  /*4060*/  F2FP.TF32.F32.PACK_B R33, R33 ;  /* 0x00000021ff21723e */ /* 0x000fe200024050ff */
[----:B------:R0:W-:Y:S01]  /*4070*/  @P2 STG.E desc[UR36][R6.64+0x20], R11 ;  /* 0x0000200b06002986 */ /* 0x0001e2000c101924 */
[C---:B------:R-:W-:Y:S01]  /*4080*/  ISETP.GT.AND P1, PT, R0.reuse, 0x8, P1 ;  /* 0x000000080000780c */ /* 0x040fe20000f24270 */
[-C--:B------:R-:W-:Y:S01]  /*4090*/  FMUL R53, R53, R58.reuse ;  /* 0x0000003a35357220 */ /* 0x080fe20000400000 */
[C---:B------:R-:W-:Y:S01]  /*40a0*/  ISETP.GT.AND P2, PT, R3.reuse, 0x19, PT ;  /* 0x000000190300780c */ /* 0x040fe20003f44270 */
[----:B------:R-:W-:Y:S01]  /*40b0*/  @P0 STG.E desc[UR36][R6.64+0x24], R31 ;  /* 0x0000241f06000986 */ /* 0x000fe2000c101924 */
[----:B------:R-:W-:Y:S01]  /*40c0*/  ISETP.GT.AND P0, PT, R3, 0x18, PT ;  /* 0x000000180300780c */ /* 0x000fe20003f04270 */
[----:B------:R-:W-:Y:S01]  /*40d0*/  FMUL R55, R55, R58 ;  /* 0x0000003a37377220 */ /* 0x000fe20000400000 */
[----:B------:R-:W-:Y:S01]  /*40e0*/  F2FP.TF32.F32.PACK_B R9, R9 ;  /* 0x00000009ff09723e */ /* 0x000fe200024050ff */
[----:B------:R1:W-:Y:S01]  /*40f0*/  @P5 STG.E desc[UR36][R4.64+0x40], R13 ;  /* 0x0000400d04005986 */ /* 0x0003e2000c101924 */
[----:B------:R-:W-:-:S02]  /*4100*/  ISETP.GT.AND P5, PT, R0, RZ, P0 ;  /* 0x000000ff0000720c */ /* 0x000fc400007a4270 */
[----:B------:R-:W-:Y:S01]  /*4110*/  F2FP.TF32.F32.PACK_B R35, R35 ;  /* 0x00000023ff23723e */ /* 0x000fe200024050ff */
[----:B------:R-:W-:Y:S01]  /*4120*/  @P4 STG.E desc[UR36][R4.64+0x44], R33 ;  /* 0x0000442104004986 */ /* 0x000fe2000c101924 */
[----:B------:R-:W-:Y:S01]  /*4130*/  ISETP.GT.AND P4, PT, R0, 0x8, P3 ;  /* 0x000000080000780c */ /* 0x000fe20001f84270 */
[-C--:B0-----:R-:W-:Y:S01]  /*4140*/  FMUL R11, R36, R58.reuse ;  /* 0x0000003a240b7220 */ /* 0x081fe20000400000 */
[----:B------:R-:W-:Y:S01]  /*4150*/  ISETP.GT.AND P3, PT, R0, RZ, P2 ;  /* 0x000000ff0000720c */ /* 0x000fe20001764270 */
[----:B------:R0:W-:Y:S01]  /*4160*/  @P1 STG.E desc[UR36][R6.64+0x40], R9 ;  /* 0x0000400906001986 */ /* 0x0001e2000c101924 */
[----:B------:R-:W-:Y:S02]  /*4170*/  F2FP.TF32.F32.PACK_B R37, R37 ;  /* 0x00000025ff25723e */ /* 0x000fe400024050ff */
[----:B------:R-:W-:Y:S01]  /*4180*/  F2FP.TF32.F32.PACK_B R11, R11 ;  /* 0x0000000bff0b723e */ /* 0x000fe200024050ff */
[----:B-1----:R-:W-:Y:S01]  /*4190*/  FMUL R13, R40, R58 ;  /* 0x0000003a280d7220 */ /* 0x002fe20000400000 */
[----:B------:R-:W-:-:S02]  /*41a0*/  ISETP.GT.AND P1, PT, R3, 0x20, PT ;  /* 0x000000200300780c */ /* 0x000fc40003f24270 */
[C---:B------:R-:W-:Y:S02]  /*41b0*/  ISETP.GT.AND P0, PT, R0.reuse, 0x8, P0 ;  /* 0x000000080000780c */ /* 0x040fe40000704270 */
[----:B------:R-:W-:Y:S01]  /*41c0*/  F2FP.TF32.F32.PACK_B R39, R39 ;  /* 0x00000027ff27723e */ /* 0x000fe200024050ff */
[----:B------:R-:W-:Y:S01]  /*41d0*/  @P4 STG.E desc[UR36][R6.64+0x44], R35 ;  /* 0x0000442306004986 */ /* 0x000fe2000c101924 */
[----:B------:R-:W-:Y:S01]  /*41e0*/  ISETP.GT.AND P4, PT, R0, 0x8, P2 ;  /* 0x000000080000780c */ /* 0x000fe20001784270 */
[----:B0-----:R-:W-:Y:S01]  /*41f0*/  FMUL R9, R38, R58 ;  /* 0x0000003a26097220 */ /* 0x001fe20000400000 */
[----:B------:R-:W-:Y:S01]  /*4200*/  ISETP.GT.AND P2, PT, R3, 0x21, PT ;  /* 0x000000210300780c */ /* 0x000fe20003f44270 */
[----:B------:R0:W-:Y:S01]  /*4210*/  @P5 STG.E desc[UR36][R4.64+0x60], R11 ;  /* 0x0000600b04005986 */ /* 0x0001e2000c101924 */
[C---:B------:R-:W-:Y:S02]  /*4220*/  ISETP.GT.AND P5, PT, R0.reuse, RZ, P1 ;  /* 0x000000ff0000720c */ /* 0x040fe40000fa4270 */
[----:B------:R-:W-:Y:S01]  /*4230*/  F2FP.TF32.F32.PACK_B R9, R9 ;  /* 0x00000009ff09723e */ /* 0x000fe200024050ff */
[----:B------:R-:W-:Y:S01]  /*4240*/  @P3 STG.E desc[UR36][R4.64+0x64], R37 ;  /* 0x0000642504003986 */ /* 0x000fe2000c101924 */
[----:B------:R-:W-:-:S02]  /*4250*/  ISETP.GT.AND P3, PT, R0, RZ, P2 ;  /* 0x000000ff0000720c */ /* 0x000fc40001764270 */
[----:B------:R-:W-:Y:S01]  /*4260*/  F2FP.TF32.F32.PACK_B R13, R13 ;  /* 0x0000000dff0d723e */ /* 0x000fe200024050ff */
[----:B------:R1:W-:Y:S01]  /*4270*/  @P0 STG.E desc[UR36][R6.64+0x60], R9 ;  /* 0x0000600906000986 */ /* 0x0003e2000c101924 */
[----:B------:R-:W-:Y:S02]  /*4280*/  F2FP.TF32.F32.PACK_B R41, R41 ;  /* 0x00000029ff29723e */ /* 0x000fe400024050ff */
[----:B------:R-:W-:Y:S01]  /*4290*/  ISETP.GT.AND P1, PT, R0, 0x8, P1 ;  /* 0x000000080000780c */ /* 0x000fe20000f24270 */
[----:B------:R-:W-:Y:S01]  /*42a0*/  @P4 STG.E desc[UR36][R6.64+0x64], R39 ;  /* 0x0000642706004986 */ /* 0x000fe2000c101924 */
[C---:B------:R-:W-:Y:S01]  /*42b0*/  ISETP.GT.AND P4, PT, R3.reuse, 0x28, PT ;  /* 0x000000280300780c */ /* 0x040fe20003f84270 */
[----:B0-----:R-:W-:Y:S01]  /*42c0*/  FMUL R11, R44, R58 ;  /* 0x0000003a2c0b7220 */ /* 0x001fe20000400000 */
[----:B------:R-:W-:Y:S01]  /*42d0*/  F2FP.TF32.F32.PACK_B R43, R43 ;  /* 0x0000002bff2b723e */ /* 0x000fe200024050ff */
[----:B------:R0:W-:Y:S01]  /*42e0*/  @P5 STG.E desc[UR36][R4.64+0x80], R13 ;  /* 0x0000800d04005986 */ /* 0x0001e2000c101924 */
[----:B------:R-:W-:-:S02]  /*42f0*/  ISETP.GT.AND P5, PT, R3, 0x29, PT ;  /* 0x000000290300780c */ /* 0x000fc40003fa4270 */
[----:B------:R-:W-:Y:S01]  /*4300*/  F2FP.TF32.F32.PACK_B R11, R11 ;  /* 0x0000000bff0b723e */ /* 0x000fe200024050ff */
[----:B------:R-:W-:Y:S01]  /*4310*/  @P3 STG.E desc[UR36][R4.64+0x84], R41 ;  /* 0x0000842904003986 */ /* 0x000fe2000c101924 */
[----:B------:R-:W-:Y:S01]  /*4320*/  ISETP.GT.AND P3, PT, R0, 0x8, P2 ;  /* 0x000000080000780c */ /* 0x000fe20001764270 */
[-C--:B-1----:R-:W-:Y:S01]  /*4330*/  FMUL R9, R42, R58.reuse ;  /* 0x0000003a2a097220 */ /* 0x082fe20000400000 */
[C---:B------:R-:W-:Y:S02]  /*4340*/  ISETP.GT.AND P2, PT, R0.reuse, RZ, P4 ;  /* 0x000000ff0000720c */ /* 0x040fe40002744270 */
[C---:B------:R-:W-:Y:S02]  /*4350*/  ISETP.GT.AND P0, PT, R0.reuse, RZ, P5 ;  /* 0x000000ff0000720c */ /* 0x040fe40002f04270 */
[----:B------:R-:W-:Y:S01]  /*4360*/  ISETP.GT.AND P4, PT, R0, 0x8, P4 ;  /* 0x000000080000780c */ /* 0x000fe20002784270 */
[----:B0-----:R-:W-:Y:S01]  /*4370*/  FMUL R13, R46, R58 ;  /* 0x0000003a2e0d7220 */ /* 0x001fe20000400000 */
[----:B------:R-:W-:-:S02]  /*4380*/  F2FP.TF32.F32.PACK_B R9, R9 ;  /* 0x00000009ff09723e */ /* 0x000fc400024050ff */
[----:B------:R-:W-:Y:S02]  /*4390*/  F2FP.TF32.F32.PACK_B R45, R45 ;  /* 0x0000002dff2d723e */ /* 0x000fe400024050ff */
[----:B------:R-:W-:Y:S01]  /*43a0*/  ISETP.GT.AND P5, PT, R0, 0x8, P5 ;  /* 0x000000080000780c */ /* 0x000fe20002fa4270 */
[----:B------:R0:W-:Y:S01]  /*43b0*/  @P1 STG.E desc[UR36][R6.64+0x80], R9 ;  /* 0x0000800906001986 */ /* 0x0001e2000c101924 */
[C---:B------:R-:W-:Y:S02]  /*43c0*/  ISETP.GT.AND P1, PT, R3.reuse, 0x38, PT ;  /* 0x000000380300780c */ /* 0x040fe40003f24270 */
[----:B------:R-:W-:Y:S01]  /*43d0*/  F2FP.TF32.F32.PACK_B R13, R13 ;  /* 0x0000000dff0d723e */ /* 0x000fe200024050ff */
[----:B------:R-:W-:Y:S01]  /*43e0*/  @P3 STG.E desc[UR36][R6.64+0x84], R43 ;  /* 0x0000842b06003986 */ /* 0x000fe2000c101924 */
[C---:B------:R-:W-:Y:S01]  /*43f0*/  ISETP.GT.AND P3, PT, R3.reuse, 0x30, PT ;  /* 0x000000300300780c */ /* 0x040fe20003f64270 */
[----:B------:R-:W-:Y:S01]  /*4400*/  @P4 IMAD.MOV.U32 R2, RZ, RZ, R6 ;  /* 0x000000ffff024224 */ /* 0x000fe200078e0006 */
[----:B------:R-:W-:Y:S01]  /*4410*/  F2FP.TF32.F32.PACK_B R47, R47 ;  /* 0x0000002fff2f723e */ /* 0x000fe200024050ff */
[----:B------:R1:W-:Y:S01]  /*4420*/  @P2 STG.E desc[UR36][R4.64+0xa0], R11 ;  /* 0x0000a00b04002986 */ /* 0x0003e2000c101924 */
[----:B------:R-:W-:-:S02]  /*4430*/  ISETP.GT.AND P2, PT, R3, 0x31, PT ;  /* 0x000000310300780c */ /* 0x000fc40003f44270 */
[----:B------:R-:W-:Y:S01]  /*4440*/  F2FP.TF32.F32.PACK_B R49, R49 ;  /* 0x00000031ff31723e */ /* 0x000fe200024050ff */
[----:B------:R-:W-:Y:S01]  /*4450*/  @P0 STG.E desc[UR36][R4.64+0xa4], R45 ;  /* 0x0000a42d04000986 */ /* 0x000fe2000c101924 */
[----:B------:R-:W-:Y:S01]  /*4460*/  ISETP.GT.AND P0, PT, R3, 0x39, PT ;  /* 0x000000390300780c */ /* 0x000fe20003f04270 */
[----:B------:R-:W-:Y:S02]  /*4470*/  @P4 IMAD.MOV.U32 R3, RZ, RZ, R7 ;  /* 0x000000ffff034224 */ /* 0x000fe400078e0007 */
[-C--:B0-----:R-:W-:Y:S01]  /*4480*/  FMUL R9, R48, R58.reuse ;  /* 0x0000003a30097220 */ /* 0x081fe20000400000 */
[----:B------:R-:W-:Y:S02]  /*4490*/  F2FP.TF32.F32.PACK_B R51, R51 ;  /* 0x00000033ff33723e */ /* 0x000fe400024050ff */
[----:B------:R-:W-:Y:S01]  /*44a0*/  F2FP.TF32.F32.PACK_B R15, R15 ;  /* 0x0000000fff0f723e */ /* 0x000fe200024050ff */
[----:B------:R0:W-:Y:S01]  /*44b0*/  @P4 STG.E desc[UR36][R2.64+0xa0], R13 ;  /* 0x0000a00d02004986 */ /* 0x0001e2000c101924 */
[----:B------:R-:W-:Y:S01]  /*44c0*/  ISETP.GT.AND P4, PT, R0, RZ, P3 ;  /* 0x000000ff0000720c */ /* 0x000fe20001f84270 */
[----:B-1----:R-:W-:Y:S01]  /*44d0*/  FMUL R11, R50, R58 ;  /* 0x0000003a320b7220 */ /* 0x002fe20000400000 */
[----:B------:R-:W-:-:S02]  /*44e0*/  ISETP.GT.AND P3, PT, R0, 0x8, P3 ;  /* 0x000000080000780c */ /* 0x000fc40001f64270 */
[----:B------:R-:W-:Y:S02]  /*44f0*/  F2FP.TF32.F32.PACK_B R9, R9 ;  /* 0x00000009ff09723e */ /* 0x000fe400024050ff */
[----:B------:R-:W-:Y:S02]  /*4500*/  F2FP.TF32.F32.PACK_B R11, R11 ;  /* 0x0000000bff0b723e */ /* 0x000fe400024050ff */
[----:B------:R-:W-:Y:S02]  /*4510*/  F2FP.TF32.F32.PACK_B R53, R53 ;  /* 0x00000035ff35723e */ /* 0x000fe400024050ff */
[----:B------:R-:W-:Y:S01]  /*4520*/  F2FP.TF32.F32.PACK_B R55, R55 ;  /* 0x00000037ff37723e */ /* 0x000fe200024050ff */
[----:B0-----:R-:W-:Y:S02]  /*4530*/  @P5 IMAD.MOV.U32 R2, RZ, RZ, R6 ;  /* 0x000000ffff025224 */ /* 0x001fe400078e0006 */
[----:B------:R-:W-:Y:S01]  /*4540*/  FMUL R13, R54, R58 ;  /* 0x0000003a360d7220 */ /* 0x000fe20000400000 */
[----:B------:R-:W-:-:S04]  /*4550*/  @P5 IMAD.MOV.U32 R3, RZ, RZ, R7 ;  /* 0x000000ffff035224 */ /* 0x000fc800078e0007 */
[----:B------:R-:W-:Y:S01]  /*4560*/  F2FP.TF32.F32.PACK_B R13, R13 ;  /* 0x0000000dff0d723e */ /* 0x000fe200024050ff */
[----:B------:R0:W-:Y:S01]  /*4570*/  @P5 STG.E desc[UR36][R2.64+0xa4], R47 ;  /* 0x0000a42f02005986 */ /* 0x0001e2000c101924 */
[C---:B------:R-:W-:Y:S02]  /*4580*/  ISETP.GT.AND P5, PT, R0.reuse, RZ, P2 ;  /* 0x000000ff0000720c */ /* 0x040fe400017a4270 */
[----:B------:R-:W-:Y:S01]  /*4590*/  ISETP.GT.AND P2, PT, R0, 0x8, P2 ;  /* 0x000000080000780c */ /* 0x000fe20001744270 */
[----:B0-----:R-:W-:Y:S02]  /*45a0*/  @P4 IMAD.MOV.U32 R2, RZ, RZ, R4 ;  /* 0x000000ffff024224 */ /* 0x001fe400078e0004 */
[----:B------:R-:W-:-:S05]  /*45b0*/  @P4 IMAD.MOV.U32 R3, RZ, RZ, R5 ;  /* 0x000000ffff034224 */ /* 0x000fca00078e0005 */
        /* <DEDUP_REMOVED lines=10> */
[----:B------:R0:W-:Y:S02]  /*4660*/  @P3 STG.E desc[UR36][R2.64+0xc0], R11 ;  /* 0x0000c00b02003986 */ /* 0x0001e4000c101924 */
[----:B0-----:R-:W-:Y:S02]  /*4670*/  @P2 IMAD.MOV.U32 R2, RZ, RZ, R6 ;  /* 0x000000ffff022224 */ /* 0x001fe400078e0006 */
[----:B------:R-:W-:-:S05]  /*4680*/  @P2 IMAD.MOV.U32 R3, RZ, RZ, R7 ;  /* 0x000000ffff032224 */ /* 0x000fca00078e0007 */
[----:B------:R0:W-:Y:S02]  /*4690*/  @P2 STG.E desc[UR36][R2.64+0xc4], R51 ;  /* 0x0000c43302002986 */ /* 0x0001e4000c101924 */
[----:B0-----:R-:W-:Y:S02]  /*46a0*/  @P4 IMAD.MOV.U32 R2, RZ, RZ, R4 ;  /* 0x000000ffff024224 */ /* 0x001fe400078e0004 */
[----:B------:R-:W-:-:S05]  /*46b0*/  @P4 IMAD.MOV.U32 R3, RZ, RZ, R5 ;  /* 0x000000ffff034224 */ /* 0x000fca00078e0005 */
[----:B------:R0:W-:Y:S04]  /*46c0*/  @P4 STG.E desc[UR36][R2.64+0xe0], R15 ;  /* 0x0000e00f02004986 */ /* 0x0001e8000c101924 */
[----:B------:R1:W-:Y:S01]  /*46d0*/  @P5 STG.E desc[UR36][R4.64+0xe4], R53 ;  /* 0x0000e43504005986 */ /* 0x0003e2000c101924 */
[----:B0-----:R-:W-:Y:S02]  /*46e0*/  @P1 IMAD.MOV.U32 R2, RZ, RZ, R6 ;  /* 0x000000ffff021224 */ /* 0x001fe400078e0006 */
[----:B------:R-:W-:-:S05]  /*46f0*/  @P1 IMAD.MOV.U32 R3, RZ, RZ, R7 ;  /* 0x000000ffff031224 */ /* 0x000fca00078e0007 */
[----:B------:R1:W-:Y:S04]  /*4700*/  @P1 STG.E desc[UR36][R2.64+0xe0], R13 ;  /* 0x0000e00d02001986 */ /* 0x0003e8000c101924 */
[----:B------:R1:W-:Y:S02]  /*4710*/  @P0 STG.E desc[UR36][R6.64+0xe4], R55 ;  /* 0x0000e43706000986 */ /* 0x0003e4000c101924 */
.L_x_101:
[----:B------:R-:W-:Y:S05]  /*4720*/  BSYNC B0 ;  /* 0x0000000000007941 */ /* 0x000fea0003800000 */
.L_x_39:
[----:B-1----:R-:W2:Y:S01]  /*4730*/  LDL.64 R2, [R1] ;  /* 0x0000000001027983 */ /* 0x002ea20000100a00 */
[----:B------:R-:W-:Y:S01]  /*4740*/  ULDC.64 UR4, c[0x0][0x650] ;  /* 0x0001940000047ab9 */ /* 0x000fe20000000a00 */
[----:B------:R1:W-:Y:S01]  /*4750*/  SYNCS.ARRIVE.TRANS64.A1T0 RZ, [R66+UR47], RZ ;  /* 0x000000ff42ff79a7 */ /* 0x0003e2000810002f */
[----:B------:R-:W-:Y:S01]  /*4760*/  PRMT R0, RZ, 0x7610, R0 ;  /* 0x00007610ff007816 */ /* 0x000fe20000000000 */
[----:B-----5:R-:W-:Y:S02]  /*4770*/  IMAD.MOV.U32 R19, RZ, RZ, -0x1 ;  /* 0xffffffffff137424 */ /* 0x020fe400078e00ff */
[----:B------:R-:W-:Y:S01]  /*4780*/  IMAD.MOV.U32 R22, RZ, RZ, -0x1 ;  /* 0xffffffffff167424 */ /* 0x000fe200078e00ff */
[----:B--2---:R-:W-:-:S04]  /*4790*/  LEA R18, P0, R2, R18, 0x1 ;  /* 0x0000001202127211 */ /* 0x004fc800078008ff */
[----:B------:R-:W-:Y:S01]  /*47a0*/  LEA.HI.X R17, R2, R17, R23, 0x1, P0 ;  /* 0x0000001102117211 */ /* 0x000fe200000f0c17 */
[----:B------:R-:W-:Y:S01]  /*47b0*/  IMAD.MOV.U32 R2, RZ, RZ, -0x1 ;  /* 0xffffffffff027424 */ /* 0x000fe200078e00ff */
[----:B------:R-:W-:-:S04]  /*47c0*/  ISETP.GE.U32.AND P0, PT, R18, UR4, PT ;  /* 0x0000000412007c0c */ /* 0x000fc8000bf06070 */
[----:B------:R-:W-:-:S13]  /*47d0*/  ISETP.GE.U32.AND.EX P0, PT, R17, UR5, PT, P0 ;  /* 0x0000000511007c0c */ /* 0x000fda000bf06100 */
[----:B-1----:R-:W-:Y:S05]  /*47e0*/  @P0 BRA `(.L_x_102) ;  /* 0x0000000400700947 */ /* 0x002fea0003800000 */
[----:B0---4-:R-:W0:Y:S01]  /*47f0*/  S2R R10, SR_CTAID.X ;  /* 0x00000000000a7919 */ /* 0x011e220000002500 */
[----:B---3--:R-:W1:Y:S01]  /*4800*/  LDC.64 R8, c[0x0][0x628] ;  /* 0x00018a00ff087b82 */ /* 0x008e620000000a00 */
[----:B------:R-:W-:Y:S01]  /*4810*/  ULDC UR4, c[0x0][0x150] ;  /* 0x0000540000047ab9 */ /* 0x000fe20000000800 */
[----:B------:R-:W-:Y:S01]  /*4820*/  IMAD.MOV.U32 R6, RZ, RZ, R18 ;  /* 0x000000ffff067224 */ /* 0x000fe200078e0012 */
[----:B------:R-:W2:Y:S01]  /*4830*/  S2R R20, SR_CTAID.Y ;  /* 0x0000000000147919 */ /* 0x000ea20000002600 */
[----:B------:R-:W-:-:S04]  /*4840*/  IMAD.MOV.U32 R7, RZ, RZ, R17 ;  /* 0x000000ffff077224 */ /* 0x000fc800078e0011 */
[----:B------:R-:W3:Y:S08]  /*4850*/  LDC R15, c[0x0][0x144] ;  /* 0x00005100ff0f7b82 */ /* 0x000ef00000000800 */
[----:B------:R-:W4:Y:S08]  /*4860*/  LDC R0, c[0x0][0x630] ;  /* 0x00018c00ff007b82 */ /* 0x000f300000000800 */
[----:B------:R-:W2:Y:S01]  /*4870*/  LDC.64 R12, c[0x0][0x620] ;  /* 0x00018800ff0c7b82 */ /* 0x000ea20000000a00 */
[----:B-1----:R-:W-:-:S04]  /*4880*/  ISETP.NE.U32.AND P0, PT, R8, RZ, PT ;  /* 0x000000ff0800720c */ /* 0x002fc80003f05070 */
[----:B------:R-:W-:Y:S02]  /*4890*/  ISETP.NE.AND.EX P0, PT, R9, RZ, PT, P0 ;  /* 0x000000ff0900720c */ /* 0x000fe40003f05300 */
[----:B0-----:R-:W-:-:S05]  /*48a0*/  I2FP.F32.U32 R2, R10 ;  /* 0x0000000a00027245 */ /* 0x001fca0000201000 */
[----:B------:R-:W-:-:S04]  /*48b0*/  FMUL R2, R2, UR4 ;  /* 0x0000000402027c20 */ /* 0x000fc80008400000 */
[----:B------:R0:W1:Y:S02]  /*48c0*/  F2I.U32.TRUNC.NTZ R14, R2 ;  /* 0x00000002000e7305 */ /* 0x000064000020f000 */
[----:B---34-:R-:W-:Y:S05]  /*48d0*/  @!P0 BRA `(.L_x_103) ;  /* 0x0000000000288947 */ /* 0x018fea0003800000 */
[----:B------:R-:W3:Y:S02]  /*48e0*/  LDC R3, c[0x0][0x634] ;  /* 0x00018d00ff037b82 */ /* 0x000ee40000000800 */
[----:B---3--:R-:W-:-:S05]  /*48f0*/  IADD3 R7, P0, R18, R3, RZ ;  /* 0x0000000312077210 */ /* 0x008fca0007f1e0ff */
[----:B------:R-:W-:-:S04]  /*4900*/  IMAD.X R11, RZ, RZ, R17, P0 ;  /* 0x000000ffff0b7224 */ /* 0x000fc800000e0611 */
[----:B0-----:R-:W-:-:S04]  /*4910*/  IMAD.WIDE.U32 R2, R11, R8, RZ ;  /* 0x000000080b027225 */ /* 0x001fc800078e00ff */
[----:B------:R-:W-:-:S04]  /*4920*/  IMAD.WIDE.U32 R4, P0, R7, R9, R2 ;  /* 0x0000000907047225 */ /* 0x000fc80007800002 */
[----:B------:R-:W-:-:S04]  /*4930*/  IMAD.WIDE.U32 R2, R7, R8, RZ ;  /* 0x0000000807027225 */ /* 0x000fc800078e00ff */
[----:B------:R-:W-:Y:S01]  /*4940*/  IMAD.X R7, RZ, RZ, RZ, P0 ;  /* 0x000000ffff077224 */ /* 0x000fe200000e06ff */
[----:B------:R-:W-:Y:S01]  /*4950*/  IADD3 RZ, P0, R3, R4, RZ ;  /* 0x0000000403ff7210 */ /* 0x000fe20007f1e0ff */
[----:B------:R-:W-:-:S04]  /*4960*/  IMAD.MOV.U32 R6, RZ, RZ, R5 ;  /* 0x000000ffff067224 */ /* 0x000fc800078e0005 */
[----:B------:R-:W-:-:S08]  /*4970*/  IMAD.WIDE.U32.X R6, R11, R9, R6, P0 ;  /* 0x000000090b067225 */ /* 0x000fd000000e0406 */
.L_x_103:
[----:B------:R-:W3:Y:S01]  /*4980*/  LDC.64 R26, c[0x0][0x640] ;  /* 0x00019000ff1a7b82 */ /* 0x000ee20000000a00 */
[-C--:B------:R-:W-:Y:S01]  /*4990*/  SHF.R.U64 R11, R6, R0.reuse, R7 ;  /* 0x00000000060b7219 */ /* 0x080fe20000001207 */
[----:B------:R-:W-:Y:S01]  /*49a0*/  IMAD.MOV.U32 R19, RZ, RZ, R17 ;  /* 0x000000ffff137224 */ /* 0x000fe200078e0011 */
[----:B------:R-:W-:Y:S01]  /*49b0*/  SHF.R.U32.HI R0, RZ, R0, R7 ;  /* 0x00000000ff007219 */ /* 0x000fe20000011607 */
[----:B-1----:R-:W-:Y:S01]  /*49c0*/  IMAD.MOV R14, RZ, RZ, -R14 ;  /* 0x000000ffff0e7224 */ /* 0x002fe200078e0a0e */
[----:B------:R-:W-:Y:S01]  /*49d0*/  IADD3 R5, P0, RZ, -R11, RZ ;  /* 0x8000000bff057210 */ /* 0x000fe20007f1e0ff */
[----:B------:R-:W-:Y:S01]  /*49e0*/  ULDC UR4, c[0x0][0x154] ;  /* 0x0000550000047ab9 */ /* 0x000fe20000000800 */
[----:B------:R-:W-:Y:S01]  /*49f0*/  IMAD.MOV.U32 R7, RZ, RZ, 0x1 ;  /* 0x00000001ff077424 */ /* 0x000fe200078e00ff */
[----:B------:R-:W1:Y:S01]  /*4a00*/  LDC R4, c[0x0][0x618] ;  /* 0x00018600ff047b82 */ /* 0x000e620000000800 */
[----:B------:R-:W-:Y:S02]  /*4a10*/  IMAD R22, R15, R14, R10 ;  /* 0x0000000e0f167224 */ /* 0x000fe400078e020a */
[----:B------:R-:W-:-:S04]  /*4a20*/  IMAD.X R3, RZ, RZ, ~R0, P0 ;  /* 0x000000ffff037224 */ /* 0x000fc800000e0e00 */
[-C--:B--2---:R-:W-:Y:S01]  /*4a30*/  IMAD R0, R3, R12.reuse, RZ ;  /* 0x0000000c03007224 */ /* 0x084fe200078e02ff */
[----:B------:R-:W2:Y:S01]  /*4a40*/  LDC R6, c[0x0][0x608] ;  /* 0x00018200ff067b82 */ /* 0x000ea20000000800 */
[----:B0-----:R-:W-:-:S04]  /*4a50*/  IMAD.WIDE.U32 R2, R5, R12, R18 ;  /* 0x0000000c05027225 */ /* 0x001fc800078e0012 */
[----:B------:R-:W-:Y:S01]  /*4a60*/  IMAD R5, R5, R13, R0 ;  /* 0x0000000d05057224 */ /* 0x000fe200078e0200 */
[----:B------:R-:W-:Y:S02]  /*4a70*/  I2FP.F32.U32 R0, R20 ;  /* 0x0000001400007245 */ /* 0x000fe40000201000 */
[----:B------:R-:W0:Y:S01]  /*4a80*/  LDC R24, c[0x0][0x658] ;  /* 0x00019600ff187b82 */ /* 0x000e220000000800 */
[----:B------:R-:W-:Y:S01]  /*4a90*/  IMAD.IADD R3, R3, 0x1, R5 ;  /* 0x0000000103037824 */ /* 0x000fe200078e0205 */
[----:B---3--:R-:W-:Y:S01]  /*4aa0*/  ISETP.NE.U32.AND P0, PT, R26, RZ, PT ;  /* 0x000000ff1a00720c */ /* 0x008fe20003f05070 */
[----:B------:R-:W-:Y:S01]  /*4ab0*/  FMUL R0, R0, UR4 ;  /* 0x0000000400007c20 */ /* 0x000fe20008400000 */
[----:B------:R-:W-:Y:S02]  /*4ac0*/  IMAD.MOV.U32 R5, RZ, RZ, -0x1 ;  /* 0xffffffffff057424 */ /* 0x000fe400078e00ff */
[----:B------:R-:W-:Y:S01]  /*4ad0*/  ISETP.NE.AND.EX P0, PT, R27, RZ, PT, P0 ;  /* 0x000000ff1b00720c */ /* 0x000fe20003f05300 */
[----:B------:R3:W4:Y:S01]  /*4ae0*/  F2I.U32.TRUNC.NTZ R12, R0 ;  /* 0x00000000000c7305 */ /* 0x000722000020f000 */
[----:B------:R-:W3:Y:S01]  /*4af0*/  LDC R15, c[0x0][0x148] ;  /* 0x00005200ff0f7b82 */ /* 0x000ee20000000800 */
[----:B-1----:R-:W-:-:S02]  /*4b00*/  SHF.R.U64 R10, R2, R4, R3 ;  /* 0x00000004020a7219 */ /* 0x002fc40000001203 */
[----:B------:R-:W-:-:S05]  /*4b10*/  SHF.R.U32.HI R3, RZ, R4, R3 ;  /* 0x00000004ff037219 */ /* 0x000fca0000011603 */
[----:B------:R-:W1:Y:S01]  /*4b20*/  LDC R14, c[0x0][0x600] ;  /* 0x00018000ff0e7b82 */ /* 0x000e620000000800 */
[-CC-:B--2---:R-:W-:Y:S02]  /*4b30*/  SHF.R.U64 R8, R10, R6.reuse, R3.reuse ;  /* 0x000000060a087219 */ /* 0x184fe40000001203 */
[----:B------:R-:W-:-:S05]  /*4b40*/  SHF.R.U32.HI R3, RZ, R6, R3 ;  /* 0x00000006ff037219 */ /* 0x000fca0000011603 */
[----:B------:R-:W2:Y:S01]  /*4b50*/  LDC R21, c[0x0][0x648] ;  /* 0x00019200ff157b82 */ /* 0x000ea20000000800 */
[-CC-:B0-----:R-:W-:Y:S02]  /*4b60*/  SHF.R.U64 R13, R8, R24.reuse, R3.reuse ;  /* 0x00000018080d7219 */ /* 0x181fe40000001203 */
[-C--:B------:R-:W-:Y:S02]  /*4b70*/  SHF.L.U32 R5, R5, R24.reuse, RZ ;  /* 0x0000001805057219 */ /* 0x080fe400000006ff */
[-C--:B------:R-:W-:Y:S01]  /*4b80*/  SHF.R.U32.HI R3, RZ, R24.reuse, R3 ;  /* 0x00000018ff037219 */ /* 0x080fe20000011603 */
[----:B------:R-:W-:Y:S01]  /*4b90*/  IMAD.MOV.U32 R2, RZ, RZ, R13 ;  /* 0x000000ffff027224 */ /* 0x000fe200078e000d */
[----:B------:R-:W-:Y:S01]  /*4ba0*/  SHF.L.U32 R24, R7, R24, RZ ;  /* 0x0000001807187219 */ /* 0x000fe200000006ff */
[----:B------:R-:W0:Y:S01]  /*4bb0*/  LDC R25, c[0x0][0x638] ;  /* 0x00018e00ff197b82 */ /* 0x000e220000000800 */
[----:B------:R-:W-:-:S07]  /*4bc0*/  LOP3.LUT R19, RZ, R5, RZ, 0x33, !PT ;  /* 0x00000005ff137212 */ /* 0x000fce00078e33ff */
[----:B------:R-:W0:Y:S01]  /*4bd0*/  LDC R28, c[0x0][0x610] ;  /* 0x00018400ff1c7b82 */ /* 0x000e220000000800 */
[----:B----4-:R-:W-:Y:S05]  /*4be0*/  @!P0 BRA `(.L_x_104) ;  /* 0x0000000000288947 */ /* 0x010fea0003800000 */
[----:B---3--:R-:W3:Y:S02]  /*4bf0*/  LDC R0, c[0x0][0x64c] ;  /* 0x00019300ff007b82 */ /* 0x008ee40000000800 */
[----:B---3--:R-:W-:-:S05]  /*4c00*/  IADD3 R7, P0, R13, R0, RZ ;  /* 0x000000000d077210 */ /* 0x008fca0007f1e0ff */
        /* <DEDUP_REMOVED lines=8> */
.L_x_104:
[----:B------:R-:W4:Y:S01]  /*4c90*/  LDC R4, c[0x0][0x65c] ;  /* 0x00019700ff047b82 */ /* 0x000f220000000800 */
[----:B--23--:R-:W-:Y:S01]  /*4ca0*/  SHF.R.U64 R0, R2, R21, R3 ;  /* 0x0000001502007219 */ /* 0x00cfe20000001203 */
[----:B-1----:R-:W-:Y:S01]  /*4cb0*/  VIADD R3, R14, 0xffffffff ;  /* 0xffffffff0e037836 */ /* 0x002fe20000000000 */
[----:B------:R-:W-:Y:S01]  /*4cc0*/  LOP3.LUT R19, R8, R19, RZ, 0xc0, !PT ;  /* 0x0000001308137212 */ /* 0x000fe200078ec0ff */
[----:B------:R-:W-:Y:S02]  /*4cd0*/  IMAD.MOV R12, RZ, RZ, -R12 ;  /* 0x000000ffff0c7224 */ /* 0x000fe400078e0a0c */
[----:B------:R-:W-:Y:S01]  /*4ce0*/  IMAD.MOV R2, RZ, RZ, -R0 ;  /* 0x000000ffff027224 */ /* 0x000fe200078e0a00 */
[----:B------:R-:W-:Y:S01]  /*4cf0*/  LOP3.LUT R3, R10, R3, RZ, 0xc0, !PT ;  /* 0x000000030a037212 */ /* 0x000fe200078ec0ff */
[----:B------:R-:W-:Y:S02]  /*4d00*/  IMAD R19, R24, R0, R19 ;  /* 0x0000000018137224 */ /* 0x000fe400078e0213 */
[----:B0-----:R-:W-:-:S04]  /*4d10*/  IMAD R0, R2, R25, R13 ;  /* 0x0000001902007224 */ /* 0x001fc800078e020d */
[----:B------:R-:W-:Y:S01]  /*4d20*/  IMAD R2, R0, R14, R3 ;  /* 0x0000000e00027224 */ /* 0x000fe200078e0203 */
[----:B----4-:R-:W-:Y:S01]  /*4d30*/  ISETP.NE.AND P0, PT, R4, 0x1, PT ;  /* 0x000000010400780c */ /* 0x010fe20003f05270 */
[----:B------:R-:W-:-:S05]  /*4d40*/  IMAD.MOV.U32 R4, RZ, RZ, 0x1 ;  /* 0x00000001ff047424 */ /* 0x000fca00078e00ff */
[----:B------:R-:W-:-:S07]  /*4d50*/  PRMT R0, R4, 0x7610, R0 ;  /* 0x0000761004007816 */ /* 0x000fce0000000000 */
[----:B------:R-:W-:-:S04]  /*4d60*/  @P0 IMAD R22, R15, R12, R20 ;  /* 0x0000000c0f160224 */ /* 0x000fc800078e0214 */
[----:B------:R-:W-:-:S05]  /*4d70*/  IMAD R19, R19, R28, R22 ;  /* 0x0000001c13137224 */ /* 0x000fca00078e0216 */
[----:B------:R-:W-:Y:S02]  /*4d80*/  SEL R22, R2, R19, !P0 ;  /* 0x0000001302167207 */ /* 0x000fe40004000000 */
[----:B------:R-:W-:Y:S01]  /*4d90*/  SEL R19, R19, R2, !P0 ;  /* 0x0000000213137207 */ /* 0x000fe20004000000 */
[----:B------:R-:W-:-:S07]  /*4da0*/  IMAD.MOV.U32 R2, RZ, RZ, R11 ;  /* 0x000000ffff027224 */ /* 0x000fce00078e000b */
.L_x_102:
[----:B------:R-:W-:Y:S02]  /*4db0*/  LOP3.LUT P0, RZ, R0, 0xff, RZ, 0xc0, !PT ;  /* 0x000000ff00ff7812 */ /* 0x000fe4000780c0ff */
[----:B------:R-:W-:-:S11]  /*4dc0*/  LOP3.LUT R73, R73, 0x1, RZ, 0x3c, !PT ;  /* 0x0000000149497812 */ /* 0x000fd600078e3cff */
[----:B------:R-:W-:Y:S05]  /*4dd0*/  @P0 BRA `(.L_x_105) ;  /* 0xffffffc800ac0947 */ /* 0x000fea000383ffff */
[----:B------:R-:W-:Y:S05]  /*4de0*/  EXIT ;  /* 0x000000000000794d */ /* 0x000fea0003800000 */
.L_x_18:
[----:B------:R-:W-:-:S08]  /*4df0*/  ISETP.NE.AND P0, PT, R5, RZ, PT ;  /* 0x000000ff0500720c */ /* 0x000fd00003f05270 */
[----:B0-----:R-:W0:-:S00]  /*4e00*/  USETMAXREG.DEALLOC.CTAPOOL 0x28 ;  /* 0x00000028000079c8 */ /* 0x001e0000080e0500 */
[----:B------:R-:W-:Y:S05]  /*4e10*/  @P0 EXIT ;  /* 0x000000000000094d */ /* 0x000fea0003800000 */
[----:B0-----:R-:W-:Y:S01]  /*4e20*/  LOP3.LUT P0, RZ, R8, 0xff, RZ, 0xc0, !PT ;  /* 0x000000ff08ff7812 */ /* 0x001fe2000780c0ff */
[----:B------:R-:W-:Y:S02]  /*4e30*/  IMAD.MOV.U32 R0, RZ, RZ, 0x1 ;  /* 0x00000001ff007424 */ /* 0x000fe400078e00ff */
[----:B------:R-:W-:-:S10]  /*4e40*/  IMAD.MOV.U32 R8, RZ, RZ, RZ ;  /* 0x000000ffff087224 */ /* 0x000fd400078e00ff */
[----:B------:R-:W-:Y:S05]  /*4e50*/  @!P0 BRA `(.L_x_106) ;  /* 0x0000000c00408947 */ /* 0x000fea0003800000 */
[----:B------:R-:W0:Y:S01]  /*4e60*/  S2R R7, SR_CgaCtaId ;  /* 0x0000000000077919 */ /* 0x000e220000008800 */
[----:B------:R-:W-:Y:S01]  /*4e70*/  LOP3.LUT P0, RZ, R4, 0x1f, RZ, 0xc0, !PT ;  /* 0x0000001f04ff7812 */ /* 0x000fe2000780c0ff */
[----:B------:R-:W-:Y:S01]  /*4e80*/  ULDC UR5, c[0x0][0x658] ;  /* 0x0001960000057ab9 */ /* 0x000fe20000000800 */
[----:B------:R-:W-:Y:S01]  /*4e90*/  UMOV UR6, 0xffffffff ;  /* 0xffffffff00067882 */ /* 0x000fe20000000000 */
[----:B------:R-:W-:Y:S01]  /*4ea0*/  BSSY B0, `(.L_x_106) ;  /* 0x00000cb000007945 */ /* 0x000fe20003800000 */
[----:B------:R-:W-:Y:S01]  /*4eb0*/  USHF.L.U32 UR6, UR6, UR5, URZ ;  /* 0x0000000506067299 */ /* 0x000fe2000800063f */
[C---:B------:R-:W-:Y:S01]  /*4ec0*/  ISETP.NE.AND P2, PT, R3.reuse, RZ, PT ;  /* 0x000000ff0300720c */ /* 0x040fe20003f45270 */
[----:B------:R-:W-:Y:S01]  /*4ed0*/  IMAD.MOV.U32 R9, RZ, RZ, 0x1 ;  /* 0x00000001ff097424 */ /* 0x000fe200078e00ff */
[----:B------:R-:W-:Y:S01]  /*4ee0*/  ISETP.NE.OR P0, PT, R3, RZ, !P0 ;  /* 0x000000ff0300720c */ /* 0x000fe20004705670 */
[----:B------:R-:W-:Y:S01]  /*4ef0*/  IMAD.MOV.U32 R0, RZ, RZ, 0x1 ;  /* 0x00000001ff007424 */ /* 0x000fe200078e00ff */
[----:B------:R-:W-:Y:S01]  /*4f00*/  LOP3.LUT R6, R16, 0x2, RZ, 0xfc, !PT ;  /* 0x0000000210067812 */ /* 0x000fe200078efcff */
[----:B------:R-:W-:Y:S01]  /*4f10*/  IMAD.MOV.U32 R8, RZ, RZ, RZ ;  /* 0x000000ffff087224 */ /* 0x000fe200078e00ff */
[----:B------:R-:W-:Y:S01]  /*4f20*/  ULDC UR4, c[0x0][0x600] ;  /* 0x0001800000047ab9 */ /* 0x000fe20000000800 */
[----:B------:R-:W-:Y:S01]  /*4f30*/  UMOV UR7, 0x1 ;  /* 0x0000000100077882 */ /* 0x000fe20000000000 */
[----:B------:R-:W-:-:S02]  /*4f40*/  UIADD3 UR19, UR40, 0x1, URZ ;  /* 0x0000000128137890 */ /* 0x000fc4000fffe03f */
[----:B------:R-:W-:Y:S02]  /*4f50*/  UIADD3 UR15, UR4, -0x1, URZ ;  /* 0xffffffff040f7890 */ /* 0x000fe4000fffe03f */
[----:B------:R-:W-:Y:S02]  /*4f60*/  USHF.L.U32 UR17, UR7, UR5, URZ ;  /* 0x0000000507117299 */ /* 0x000fe4000800063f */
[----:B------:R-:W-:Y:S01]  /*4f70*/  ULOP3.LUT UR16, URZ, UR6, URZ, 0x33, !UPT ;  /* 0x000000063f107292 */ /* 0x000fe2000f8e333f */
[----:B------:R-:W-:Y:S01]  /*4f80*/  ULDC.64 UR20, c[0x0][0x198] ;  /* 0x0000660000147ab9 */ /* 0x000fe20000000a00 */
[C---:B0-----:R-:W-:Y:S02]  /*4f90*/  IMAD.SHL.U32 R10, R7.reuse, 0x20, RZ ;  /* 0x00000020070a7824 */ /* 0x041fe400078e00ff */
[----:B------:R-:W-:-:S03]  /*4fa0*/  IMAD.SHL.U32 R7, R7, 0x400, RZ ;  /* 0x0000040007077824 */ /* 0x000fc600078e00ff */
[----:B------:R-:W-:Y:S02]  /*4fb0*/  LOP3.LUT R10, R10, 0x20, RZ, 0xc0, !PT ;  /* 0x000000200a0a7812 */ /* 0x000fe400078ec0ff */
[----:B------:R-:W-:-:S07]  /*4fc0*/  LOP3.LUT R7, R7, 0x400, RZ, 0xc0, !PT ;  /* 0x0000040007077812 */ /* 0x000fce00078ec0ff */
.L_x_118:
[----:B------:R-:W-:-:S03]  /*4fd0*/  UMOV UR4, 0xffffffff ;  /* 0xffffffff00047882 */ /* 0x000fc60000000000 */
[----:B------:R-:W-:Y:S05]  /*4fe0*/  BRA.DIV UR4, `(.L_x_107) ;  /* 0x0000001604587947 */ /* 0x000fea000b800000 */
[----:B------:R-:W-:-:S13]  /*4ff0*/  ELECT P6, URZ, PT ;  /* 0x00000000003f782f */ /* 0x000fda00038c0000 */
.L_x_141:
[----:B------:R-:W0:Y:S01]  /*5000*/  LDC R3, c[0x0][0x28c] ;  /* 0x0000a300ff037b82 */ /* 0x000e220000000800 */
[----:B------:R-:W-:Y:S01]  /*5010*/  BSSY B1, `(.L_x_108) ;  /* 0x0000039000017945 */ /* 0x000fe20003800000 */
[----:B0-----:R-:W-:-:S13]  /*5020*/  ISETP.LT.OR P6, PT, R3, 0x1, !P6 ;  /* 0x000000010300780c */ /* 0x001fda00077c1670 */
[----:B------:R-:W-:Y:S05]  /*5030*/  @P6 BRA `(.L_x_109) ;  /* 0x0000000000d86947 */ /* 0x000fea0003800000 */
[----:B------:R-:W-:Y:S02]  /*5040*/  IMAD R22, R22, 0x40, R10 ;  /* 0x0000004016167824 */ /* 0x000fe400078e020a */
[----:B------:R-:W-:Y:S02]  /*5050*/  IMAD.SHL.U32 R19, R19, 0x40, RZ ;  /* 0x0000004013137824 */ /* 0x000fe400078e00ff */
[----:B------:R-:W-:Y:S02]  /*5060*/  IMAD.MOV.U32 R14, RZ, RZ, RZ ;  /* 0x000000ffff0e7224 */ /* 0x000fe400078e00ff */
[----:B------:R-:W-:Y:S02]  /*5070*/  IMAD.U32 R15, RZ, RZ, UR19 ;  /* 0x00000013ff0f7e24 */ /* 0x000fe4000f8e00ff */
[----:B------:R-:W-:Y:S02]  /*5080*/  IMAD.MOV.U32 R3, RZ, RZ, R0 ;  /* 0x000000ffff037224 */ /* 0x000fe400078e0000 */
[----:B------:R-:W-:-:S07]  /*5090*/  IMAD.MOV.U32 R4, RZ, RZ, R8 ;  /* 0x000000ffff047224 */ /* 0x000fce00078e0008 */
.L_x_113:
[----:B------:R-:W0:Y:S01]  /*50a0*/  S2R R12, SR_CgaCtaId ;  /* 0x00000000000c7919 */ /* 0x000e220000008800 */
[----:B------:R-:W-:Y:S01]  /*50b0*/  MOV R5, 0x400 ;  /* 0x0000040000057802 */ /* 0x000fe20000000f00 */
[----:B------:R-:W1:Y:S03]  /*50c0*/  @!P2 LDC R11, c[0x0][0x500] ;  /* 0x00014000ff0bab82 */ /* 0x000e660000000800 */
[----:B0-----:R-:W-:Y:S02]  /*50d0*/  LEA R13, R12, R5, 0x18 ;  /* 0x000000050c0d7211 */ /* 0x001fe400078ec0ff */
[----:B------:R-:W-:-:S03]  /*50e0*/  SHF.L.U32 R5, R3, 0x1f, RZ ;  /* 0x0000001f03057819 */ /* 0x000fc600000006ff */
[----:B------:R-:W-:-:S04]  /*50f0*/  IMAD R12, R4, 0x8, R13 ;  /* 0x00000008040c7824 */ /* 0x000fc800078e020d */
[----:B------:R-:W0:Y:S02]  /*5100*/  SYNCS.PHASECHK.TRANS64.TRYWAIT P1, [R12+URZ+0x70], R5 ;  /* 0x000070050c0075a7 */ /* 0x000e24000802017f */
[----:B01----:R-:W-:Y:S05]  /*5110*/  @!P1 BRA `(.L_x_110) ;  /* 0x00000014002c9947 */ /* 0x003fea0003800000 */
.L_x_142:
[----:B0-----:R-:W-:Y:S01]  /*5120*/  PRMT R5, R6, 0x9910, RZ ;  /* 0x0000991006057816 */ /* 0x001fe200000000ff */
[----:B------:R0:W-:Y:S03]  /*5130*/  @!P2 SYNCS.ARRIVE.TRANS64 RZ, [R12+URZ], R11 ;  /* 0x0000000b0cffa9a7 */ /* 0x0001e6000800003f */
[----:B------:R-:W-:-:S13]  /*5140*/  ISETP.NE.AND P1, PT, R5, 0x2, PT ;  /* 0x000000020500780c */ /* 0x000fda0003f25270 */
[----:B0-----:R-:W-:Y:S05]  /*5150*/  @P1 BRA `(.L_x_111) ;  /* 0x0000000000041947 */ /* 0x001fea0003800000 */
[----:B------:R-:W-:Y:S01]  /*5160*/  BPT.TRAP 0x1 ;  /* 0x000000040000795c */ /* 0x000fe20000300000 */
.L_x_111:
[----:B------:R-:W-:Y:S05]  /*5170*/  @P0 BRA `(.L_x_112) ;  /* 0x0000000000040947 */ /* 0x000fea0003800000 */
[----:B------:R-:W-:Y:S01]  /*5180*/  BPT.TRAP 0x1 ;  /* 0x000000040000795c */ /* 0x000fe20000300000 */
.L_x_112:
[----:B------:R-:W-:Y:S01]  /*5190*/  IMAD R5, R4, 0x800, R7 ;  /* 0x0000080004057824 */ /* 0x000fe200078e0207 */
[----:B------:R-:W-:Y:S01]  /*51a0*/  R2UR UR9, R12 ;  /* 0x000000000c0972ca */ /* 0x000fe200000e0000 */
[C-C-:B------:R-:W-:Y:S01]  /*51b0*/  IMAD R11, R4.reuse, 0x2000, R13.reuse ;  /* 0x00002000040b7824 */ /* 0x140fe200078e020d */
[----:B------:R-:W-:Y:S01]  /*51c0*/  UIADD3 UR4, UP0, UR20, 0xf0, URZ ;  /* 0x000000f014047890 */ /* 0x000fe2000ff1e03f */
[----:B------:R-:W-:Y:S01]  /*51d0*/  IMAD R5, R5, 0x4, R13 ;  /* 0x0000000405057824 */ /* 0x000fe200078e020d */
[----:B------:R-:W-:Y:S01]  /*51e0*/  R2UR UR11, R19 ;  /* 0x00000000130b72ca */ /* 0x000fe200000e0000 */
[----:B------:R-:W-:Y:S01]  /*51f0*/  VIADD R15, R15, 0xffffffff ;  /* 0xffffffff0f0f7836 */ /* 0x000fe20000000000 */
[----:B------:R-:W-:Y:S01]  /*5200*/  R2UR UR5, R11 ;  /* 0x000000000b0572ca */ /* 0x000fe200000e0000 */
[----:B------:R-:W-:Y:S01]  /*5210*/  UIADD3 UR22, UP1, UR20, 0x1f0, URZ ;  /* 0x000001f014167890 */ /* 0x000fe2000ff3e03f */
[----:B------:R-:W-:Y:S01]  /*5220*/  R2UR UR8, R5 ;  /* 0x00000000050872ca */ /* 0x000fe200000e0000 */
[----:B------:R-:W-:Y:S01]  /*5230*/  VIADD R4, R4, 0x1 ;  /* 0x0000000104047836 */ /* 0x000fe20000000000 */
[----:B------:R-:W-:Y:S01]  /*5240*/  R2UR UR10, R14 ;  /* 0x000000000e0a72ca */ /* 0x000fe200000e0000 */
[----:B------:R-:W-:Y:S01]  /*5250*/  UIADD3.X UR23, URZ, UR21, URZ, UP1, !UPT ;  /* 0x000000153f177290 */ /* 0x000fe20008ffe43f */
[----:B------:R-:W-:Y:S01]  /*5260*/  R2UR UR12, R2 ;  /* 0x00000000020c72ca */ /* 0x000fe200000e0000 */
[----:B------:R-:W-:Y:S01]  /*5270*/  UMOV UR6, 0x0 ;  /* 0x0000000000067882 */ /* 0x000fe20000000000 */
[----:B------:R-:W-:Y:S01]  /*5280*/  R2UR UR18, R22 ;  /* 0x00000000161272ca */ /* 0x000fe200000e0000 */
[----:B------:R-:W-:Y:S01]  /*5290*/  UMOV UR7, 0x10000000 ;  /* 0x1000000000077882 */ /* 0x000fe20000000000 */
[----:B------:R-:W-:Y:S01]  /*52a0*/  ISETP.GT.AND P3, PT, R15, 0x1, PT ;  /* 0x000000010f00780c */ /* 0x000fe20003f64270 */
[----:B------:R-:W-:Y:S01]  /*52b0*/  UMOV UR24, 0x30000 ;  /* 0x0003000000187882 */ /* 0x000fe20000000000 */
[----:B------:R-:W-:Y:S01]  /*52c0*/  ISETP.NE.AND P1, PT, R4, 0xe, PT ;  /* 0x0000000e0400780c */ /* 0x000fe20003f25270 */
[----:B------:R-:W-:Y:S01]  /*52d0*/  UIADD3 UR13, UR5, 0x200, URZ ;  /* 0x00000200050d7890 */ /* 0x000fe2000fffe03f */
[----:B------:R-:W-:Y:S01]  /*52e0*/  VIADD R14, R14, 0x20 ;  /* 0x000000200e0e7836 */ /* 0x000fe20000000000 */
[----:B------:R-:W-:Y:S01]  /*52f0*/  UIADD3.X UR5, URZ, UR21, URZ, UP0, !UPT ;  /* 0x000000153f057290 */ /* 0x000fe200087fe43f */
[----:B------:R-:W-:Y:S01]  /*5300*/  SEL R12, RZ, 0x1, P1 ;  /* 0x00000001ff0c7807 */ /* 0x000fe20000800000 */
[----:B------:R-:W-:Y:S01]  /*5310*/  UIADD3 UR14, UR8, 0x1c200, URZ ;  /* 0x0001c200080e7890 */ /* 0x000fe2000fffe03f */
[----:B------:R-:W-:-:S02]  /*5320*/  SEL R4, R4, RZ, P1 ;  /* 0x000000ff04047207 */ /* 0x000fc40000800000 */
[----:B------:R-:W-:Y:S01]  /*5330*/  UMOV UR8, UR13 ;  /* 0x0000000d00087c82 */ /* 0x000fe20008000000 */
[----:B------:R-:W-:-:S03]  /*5340*/  LOP3.LUT R3, R3, R12, RZ, 0x3c, !PT ;  /* 0x0000000c03037212 */ /* 0x000fc600078e3cff */
[----:B------:R0:W-:Y:S02]  /*5350*/  UTMALDG.3D [UR8], [UR4], desc[UR6] ;  /* 0x00000608040075b4 */ /* 0x0001e40008011000 */
[----:B0-----:R-:W-:Y:S01]  /*5360*/  UMOV UR8, UR14 ;  /* 0x0000000e00087c82 */ /* 0x001fe20008000000 */
[----:B------:R-:W-:Y:S02]  /*5370*/  UMOV UR11, UR18 ;  /* 0x00000012000b7c82 */ /* 0x000fe40008000000 */
[----:B------:R0:W-:Y:S02]  /*5380*/  UTMALDG.3D.MULTICAST [UR8], [UR22], UR24, desc[UR6] ;  /* 0x00000608160073b4 */ /* 0x0001e40008011818 */
[----:B0-----:R-:W-:Y:S05]  /*5390*/  @P3 BRA `(.L_x_113) ;  /* 0xfffffffc00403947 */ /* 0x001fea000383ffff */
.L_x_109:
[----:B------:R-:W-:Y:S05]  /*53a0*/  BSYNC B1 ;  /* 0x0000000000017941 */ /* 0x000fea0003800000 */
.L_x_108:
[----:B------:R-:W2:Y:S01]  /*53b0*/  LDL.64 R12, [R1] ;  /* 0x00000000010c7983 */ /* 0x000ea20000100a00 */
[----:B------:R-:W-:Y:S01]  /*53c0*/  LOP3.LUT P4, RZ, R9, 0xff, RZ, 0xc0, !PT ;  /* 0x000000ff09ff7812 */ /* 0x000fe2000788c0ff */
[----:B------:R-:W-:Y:S01]  /*53d0*/  VIADD R8, R8, UR40 ;  /* 0x0000002808087c36 */ /* 0x000fe20008000000 */
[----:B------:R-:W-:Y:S01]  /*53e0*/  ULDC.64 UR4, c[0x0][0x650] ;  /* 0x0001940000047ab9 */ /* 0x000fe20000000a00 */
[----:B------:R-:W-:Y:S01]  /*53f0*/  IMAD.U32 R5, RZ, RZ, UR40 ;  /* 0x00000028ff057e24 */ /* 0x000fe2000f8e00ff */
[----:B------:R-:W-:Y:S01]  /*5400*/  UISETP.GE.U32.AND UP0, UPT, UR40, 0xe, UPT ;  /* 0x0000000e2800788c */ /* 0x000fe2000bf06070 */
[----:B------:R-:W-:Y:S01]  /*5410*/  BSSY B1, `(.L_x_114) ;  /* 0x0000071000017945 */ /* 0x000fe20003800000 */
[----:B------:R-:W-:Y:S01]  /*5420*/  SHF.R.U32.HI R2, RZ, 0x1, R8 ;  /* 0x00000001ff027819 */ /* 0x000fe20000011608 */
[----:B------:R-:W-:Y:S01]  /*5430*/  IMAD.MOV.U32 R19, RZ, RZ, -0x1 ;  /* 0xffffffffff137424 */ /* 0x000fe200078e00ff */
[----:B------:R-:W-:Y:S01]  /*5440*/  ISETP.GT.U32.AND P1, PT, R8, 0xd, PT ;  /* 0x0000000d0800780c */ /* 0x000fe20003f24070 */
[----:B------:R-:W-:Y:S01]  /*5450*/  IMAD.MOV.U32 R22, RZ, RZ, -0x1 ;  /* 0xffffffffff167424 */ /* 0x000fe200078e00ff */
[----:B------:R-:W-:-:S02]  /*5460*/  PLOP3.LUT P3, PT, PT, PT, UP0, 0x80, 0x0 ;  /* 0x000000000000781c */ /* 0x000fc40003f6f008 */
[----:B------:R-:W-:Y:S01]  /*5470*/  ISETP.LT.U32.AND P1, PT, R5, 0xe, P1 ;  /* 0x0000000e0500780c */ /* 0x000fe20000f21070 */
[----:B------:R-:W0:Y:S01]  /*5480*/  @P4 S2R R4, SR_CgaCtaId ;  /* 0x0000000000044919 */ /* 0x000e220000008800 */
[----:B------:R-:W-:Y:S02]  /*5490*/  @P4 MOV R3, 0x400 ;  /* 0x0000040000034802 */ /* 0x000fe40000000f00 */
[----:B------:R-:W-:Y:S02]  /*54a0*/  PRMT R9, RZ, 0x7610, R9 ;  /* 0x00007610ff097816 */ /* 0x000fe40000000009 */
[----:B0-----:R-:W-:Y:S01]  /*54b0*/  @P4 LEA R4, R4, R3, 0x18 ;  /* 0x0000000304044211 */ /* 0x001fe200078ec0ff */
[----:B------:R-:W-:-:S03]  /*54c0*/  IMAD.WIDE.U32 R2, R2, -0x6db6db6d, RZ ;  /* 0x9249249302027825 */ /* 0x000fc600078e00ff */
[----:B------:R0:W-:Y:S01]  /*54d0*/  @P4 SYNCS.ARRIVE.TRANS64.A1T0 RZ, [R4+URZ+0x118], RZ ;  /* 0x000118ff04ff49a7 */ /* 0x0001e2000810003f */
[----:B------:R-:W-:Y:S01]  /*54e0*/  IMAD.MOV.U32 R2, RZ, RZ, -0x1 ;  /* 0xffffffffff027424 */ /* 0x000fe200078e00ff */
[----:B------:R-:W-:Y:S02]  /*54f0*/  SHF.R.U32.HI R5, RZ, 0x2, R3 ;  /* 0x00000002ff057819 */ /* 0x000fe40000011603 */
[----:B------:R-:W-:-:S03]  /*5500*/  SEL R3, RZ, 0x1, !P1 ;  /* 0x00000001ff037807 */ /* 0x000fc60004800000 */
[----:B------:R-:W-:Y:S01]  /*5510*/  IMAD R8, R5, -0xe, R8 ;  /* 0xfffffff205087824 */ /* 0x000fe200078e0208 */
[----:B------:R-:W-:Y:S02]  /*5520*/  LOP3.LUT R0, R0, R3, RZ, 0x3c, !PT ;  /* 0x0000000300007212 */ /* 0x000fe400078e3cff */
[----:B------:R-:W-:Y:S02]  /*5530*/  PRMT R3, RZ, 0x7610, R3 ;  /* 0x00007610ff037816 */ /* 0x000fe40000000003 */
[----:B------:R-:W-:Y:S02]  /*5540*/  @P3 LOP3.LUT R0, R0, 0x1, R5, 0x78, !PT ;  /* 0x0000000100003812 */ /* 0x000fe400078e7805 */
[----:B--2---:R-:W-:-:S04]  /*5550*/  IADD3 R18, P4, R18, R12, RZ ;  /* 0x0000000c12127210 */ /* 0x004fc80007f9e0ff */
[----:B------:R-:W-:Y:S01]  /*5560*/  ISETP.GE.U32.AND P1, PT, R18, UR4, PT ;  /* 0x0000000412007c0c */ /* 0x000fe2000bf26070 */
[----:B------:R-:W-:-:S05]  /*5570*/  IMAD.X R17, R17, 0x1, R23, P4 ;  /* 0x0000000111117824 */ /* 0x000fca00020e0617 */
[----:B------:R-:W-:-:S13]  /*5580*/  ISETP.GE.U32.AND.EX P1, PT, R17, UR5, PT, P1 ;  /* 0x0000000511007c0c */ /* 0x000fda000bf26110 */
[----:B0-----:R-:W-:Y:S05]  /*5590*/  @P1 BRA `(.L_x_115) ;  /* 0x0000000400601947 */ /* 0x001fea0003800000 */
[----:B------:R-:W0:Y:S01]  /*55a0*/  S2R R12, SR_CTAID.X ;  /* 0x00000000000c7919 */ /* 0x000e220000002500 */
[----:B------:R-:W-:Y:S01]  /*55b0*/  ULDC.64 UR4, c[0x0][0x628] ;  /* 0x00018a0000047ab9 */ /* 0x000fe20000000a00 */
[----:B------:R-:W-:Y:S01]  /*55c0*/  ULDC UR7, c[0x0][0x630] ;  /* 0x00018c0000077ab9 */ /* 0x000fe20000000800 */
[----:B------:R-:W-:Y:S01]  /*55d0*/  ISETP.NE.U32.AND P1, PT, RZ, UR4, PT ;  /* 0x00000004ff007c0c */ /* 0x000fe2000bf25070 */
[----:B------:R-:W1:Y:S01]  /*55e0*/  S2R R13, SR_CTAID.Y ;  /* 0x00000000000d7919 */ /* 0x000e620000002600 */
[----:B------:R-:W-:Y:S01]  /*55f0*/  ULDC UR8, c[0x0][0x150] ;  /* 0x0000540000087ab9 */ /* 0x000fe20000000800 */
[----:B------:R-:W-:Y:S01]  /*5600*/  IMAD.MOV.U32 R2, RZ, RZ, R18 ;  /* 0x000000ffff027224 */ /* 0x000fe200078e0012 */
[----:B------:R-:W-:Y:S01]  /*5610*/  ISETP.NE.AND.EX P1, PT, RZ, UR5, PT, P1 ;  /* 0x00000005ff007c0c */ /* 0x000fe2000bf25310 */
[----:B------:R-:W-:Y:S01]  /*5620*/  IMAD.MOV.U32 R3, RZ, RZ, R17 ;  /* 0x000000ffff037224 */ /* 0x000fe200078e0011 */
[----:B0-----:R-:W-:-:S11]  /*5630*/  I2FP.F32.U32 R14, R12 ;  /* 0x0000000c000e7245 */ /* 0x001fd60000201000 */
[----:B------:R-:W-:Y:S05]  /*5640*/  @!P1 BRA `(.L_x_116) ;  /* 0x0000000000289947 */ /* 0x000fea0003800000 */
[----:B------:R-:W-:Y:S02]  /*5650*/  ULDC UR6, c[0x0][0x634] ;  /* 0x00018d0000067ab9 */ /* 0x000fe40000000800 */
[----:B------:R-:W-:-:S05]  /*5660*/  IADD3 R3, P1, R18, UR6, RZ ;  /* 0x0000000612037c10 */ /* 0x000fca000ff3e0ff */
[----:B------:R-:W-:-:S04]  /*5670*/  IMAD.X R11, RZ, RZ, R17, P1 ;  /* 0x000000ffff0b7224 */ /* 0x000fc800008e0611 */
[----:B------:R-:W-:-:S04]  /*5680*/  IMAD.WIDE.U32 R4, R11, UR4, RZ ;  /* 0x000000040b047c25 */ /* 0x000fc8000f8e00ff */
[----:B------:R-:W-:-:S04]  /*5690*/  IMAD.WIDE.U32 R4, P1, R3, UR5, R4 ;  /* 0x0000000503047c25 */ /* 0x000fc8000f820004 */
[----:B------:R-:W-:-:S04]  /*56a0*/  IMAD.WIDE.U32 R2, R3, UR4, RZ ;  /* 0x0000000403027c25 */ /* 0x000fc8000f8e00ff */
[----:B------:R-:W-:Y:S01]  /*56b0*/  IMAD.MOV.U32 R2, RZ, RZ, R5 ;  /* 0x000000ffff027224 */ /* 0x000fe200078e0005 */
[----:B------:R-:W-:Y:S01]  /*56c0*/  IADD3 RZ, P3, R3, R4, RZ ;  /* 0x0000000403ff7210 */ /* 0x000fe20007f7e0ff */
[----:B------:R-:W-:-:S04]  /*56d0*/  IMAD.X R3, RZ, RZ, RZ, P1 ;  /* 0x000000ffff037224 */ /* 0x000fc800008e06ff */
[----:B------:R-:W-:-:S08]  /*56e0*/  IMAD.WIDE.U32.X R2, R11, UR5, R2, P3 ;  /* 0x000000050b027c25 */ /* 0x000fd000098e0402 */
.L_x_116:
[----:B------:R-:W0:Y:S01]  /*56f0*/  LDC R21, c[0x0][0x65c] ;  /* 0x00019700ff157b82 */ /* 0x000e220000000800 */
[--C-:B------:R-:W-:Y:S01]  /*5700*/  SHF.R.U64 R11, R2, UR7, R3.reuse ;  /* 0x00000007020b7c19 */ /* 0x100fe20008001203 */
[----:B------:R-:W-:Y:S01]  /*5710*/  FMUL R14, R14, UR8 ;  /* 0x000000080e0e7c20 */ /* 0x000fe20008400000 */
[----:B------:R-:W-:Y:S01]  /*5720*/  SHF.R.U32.HI R2, RZ, UR7, R3 ;  /* 0x00000007ff027c19 */ /* 0x000fe20008011603 */
[----:B------:R-:W-:Y:S01]  /*5730*/  ULDC UR6, c[0x0][0x154] ;  /* 0x0000550000067ab9 */ /* 0x000fe20000000800 */
[----:B------:R-:W-:Y:S01]  /*5740*/  IADD3 R15, P1, RZ, -R11, RZ ;  /* 0x8000000bff0f7210 */ /* 0x000fe20007f3e0ff */
[----:B------:R-:W-:Y:S01]  /*5750*/  ULDC.64 UR4, c[0x0][0x620] ;  /* 0x0001880000047ab9 */ /* 0x000fe20000000a00 */
[----:B-1----:R-:W-:Y:S01]  /*5760*/  I2FP.F32.U32 R3, R13 ;  /* 0x0000000d00037245 */ /* 0x002fe20000201000 */
[----:B------:R-:W1:Y:S01]  /*5770*/  LDC R19, c[0x0][0x144] ;  /* 0x00005100ff137b82 */ /* 0x000e620000000800 */
[----:B------:R-:W2:Y:S01]  /*5780*/  F2I.U32.TRUNC.NTZ R14, R14 ;  /* 0x0000000e000e7305 */ /* 0x000ea2000020f000 */
[----:B------:R-:W-:-:S02]  /*5790*/  IMAD.X R2, RZ, RZ, ~R2, P1 ;  /* 0x000000ffff027224 */ /* 0x000fc400008e0e02 */
[----:B------:R-:W-:Y:S01]  /*57a0*/  FMUL R4, R3, UR6 ;  /* 0x0000000603047c20 */ /* 0x000fe20008400000 */
[----:B------:R-:W-:Y:S01]  /*57b0*/  IMAD.MOV.U32 R3, RZ, RZ, R17 ;  /* 0x000000ffff037224 */ /* 0x000fe200078e0011 */
[----:B------:R-:W-:Y:S01]  /*57c0*/  ULDC.64 UR6, c[0x0][0x640] ;  /* 0x0001900000067ab9 */ /* 0x000fe20000000a00 */
[----:B------:R-:W-:Y:S01]  /*57d0*/  IMAD R2, R2, UR4, RZ ;  /* 0x0000000402027c24 */ /* 0x000fe2000f8e02ff */
[----:B------:R-:W3:Y:S01]  /*57e0*/  LDC R20, c[0x0][0x148] ;  /* 0x00005200ff147b82 */ /* 0x000ee20000000800 */
[----:B------:R-:W-:Y:S01]  /*57f0*/  ISETP.NE.U32.AND P1, PT, RZ, UR6, PT ;  /* 0x00000006ff007c0c */ /* 0x000fe2000bf25070 */
[----:B------:R-:W4:Y:S01]  /*5800*/  F2I.U32.TRUNC.NTZ R4, R4 ;  /* 0x0000000400047305 */ /* 0x000f22000020f000 */
[----:B------:R-:W-:Y:S02]  /*5810*/  IMAD R5, R15, UR5, R2 ;  /* 0x000000050f057c24 */ /* 0x000fe4000f8e0202 */
[----:B------:R-:W-:Y:S01]  /*5820*/  IMAD.MOV.U32 R2, RZ, RZ, R18 ;  /* 0x000000ffff027224 */ /* 0x000fe200078e0012 */
[----:B------:R-:W-:-:S02]  /*5830*/  ISETP.NE.AND.EX P1, PT, RZ, UR7, PT, P1 ;  /* 0x00000007ff007c0c */ /* 0x000fc4000bf25310 */
[----:B0-----:R-:W-:Y:S01]  /*5840*/  ISETP.NE.AND P4, PT, R21, 0x1, PT ;  /* 0x000000011500780c */ /* 0x001fe20003f85270 */
[----:B------:R-:W-:Y:S01]  /*5850*/  IMAD.WIDE.U32 R2, R15, UR4, R2 ;  /* 0x000000040f027c25 */ /* 0x000fe2000f8e0002 */
[----:B------:R-:W-:-:S03]  /*5860*/  ULDC UR4, c[0x0][0x618] ;  /* 0x0001860000047ab9 */ /* 0x000fc60000000800 */
[----:B--2---:R-:W-:Y:S02]  /*5870*/  IMAD.MOV R14, RZ, RZ, -R14 ;  /* 0x000000ffff0e7224 */ /* 0x004fe400078e0a0e */
[----:B------:R-:W-:Y:S02]  /*5880*/  IMAD.IADD R3, R3, 0x1, R5 ;  /* 0x0000000103037824 */ /* 0x000fe400078e0205 */
[----:B-1----:R-:W-:-:S03]  /*5890*/  IMAD R12, R19, R14, R12 ;  /* 0x0000000e130c7224 */ /* 0x002fc600078e020c */
[--C-:B------:R-:W-:Y:S01]  /*58a0*/  SHF.R.U64 R14, R2, UR4, R3.reuse ;  /* 0x00000004020e7c19 */ /* 0x100fe20008001203 */
[----:B----4-:R-:W-:Y:S01]  /*58b0*/  IMAD.MOV R2, RZ, RZ, -R4 ;  /* 0x000000ffff027224 */ /* 0x010fe200078e0a04 */
[----:B------:R-:W-:Y:S01]  /*58c0*/  SHF.R.U32.HI R3, RZ, UR4, R3 ;  /* 0x00000004ff037c19 */ /* 0x000fe20008011603 */
[----:B------:R-:W-:Y:S02]  /*58d0*/  ULDC UR4, c[0x0][0x608] ;  /* 0x0001820000047ab9 */ /* 0x000fe40000000800 */
[----:B---3--:R-:W-:Y:S01]  /*58e0*/  @P4 IMAD R12, R20, R2, R13 ;  /* 0x00000002140c4224 */ /* 0x008fe200078e020d */
[--C-:B------:R-:W-:Y:S02]  /*58f0*/  SHF.R.U64 R19, R14, UR4, R3.reuse ;  /* 0x000000040e137c19 */ /* 0x100fe40008001203 */
[----:B------:R-:W-:Y:S01]  /*5900*/  SHF.R.U32.HI R2, RZ, UR4, R3 ;  /* 0x00000004ff027c19 */ /* 0x000fe20008011603 */
[----:B------:R-:W-:-:S03]  /*5910*/  ULDC UR4, c[0x0][0x658] ;  /* 0x0001960000047ab9 */ /* 0x000fc60000000800 */
[--C-:B------:R-:W-:Y:S02]  /*5920*/  SHF.R.U64 R13, R19, UR4, R2.reuse ;  /* 0x00000004130d7c19 */ /* 0x100fe40008001202 */
[----:B------:R-:W-:-:S03]  /*5930*/  SHF.R.U32.HI R2, RZ, UR4, R2 ;  /* 0x00000004ff027c19 */ /* 0x000fc60008011602 */
[----:B------:R-:W-:Y:S02]  /*5940*/  IMAD.MOV.U32 R4, RZ, RZ, R13 ;  /* 0x000000ffff047224 */ /* 0x000fe400078e000d */
[----:B------:R-:W-:Y:S01]  /*5950*/  IMAD.MOV.U32 R3, RZ, RZ, R2 ;  /* 0x000000ffff037224 */ /* 0x000fe200078e0002 */
[----:B------:R-:W-:Y:S06]  /*5960*/  @!P1 BRA `(.L_x_117) ;  /* 0x00000000002c9947 */ /* 0x000fec0003800000 */
        /* <DEDUP_REMOVED lines=9> */
[----:B------:R-:W-:-:S04]  /*5a00*/  IMAD.WIDE.U32.X R2, R15, UR7, R2, P3 ;  /* 0x000000070f027c25 */ /* 0x000fc800098e0402 */
[----:B------:R-:W-:-:S07]  /*5a10*/  IMAD.MOV.U32 R4, RZ, RZ, R2 ;  /* 0x000000ffff047224 */ /* 0x000fce00078e0002 */
.L_x_117:
[----:B------:R-:W-:Y:S01]  /*5a20*/  ULDC UR4, c[0x0][0x648] ;  /* 0x0001920000047ab9 */ /* 0x000fe20000000800 */
[----:B------:R-:W-:Y:S01]  /*5a30*/  LOP3.LUT R2, R19, UR16, RZ, 0xc0, !PT ;  /* 0x0000001013027c12 */ /* 0x000fe2000f8ec0ff */
[----:B------:R-:W-:Y:S01]  /*5a40*/  ULDC UR5, c[0x0][0x610] ;  /* 0x0001840000057ab9 */ /* 0x000fe20000000800 */
[----:B------:R-:W-:Y:S01]  /*5a50*/  SHF.R.U64 R3, R4, UR4, R3 ;  /* 0x0000000404037c19 */ /* 0x000fe20008001203 */
[----:B------:R-:W-:Y:S01]  /*5a60*/  ULDC UR4, c[0x0][0x638] ;  /* 0x00018e0000047ab9 */ /* 0x000fe20000000800 */
[----:B------:R-:W-:-:S03]  /*5a70*/  LOP3.LUT R14, R14, UR15, RZ, 0xc0, !PT ;  /* 0x0000000f0e0e7c12 */ /* 0x000fc6000f8ec0ff */
[----:B------:R-:W-:Y:S02]  /*5a80*/  IMAD.MOV R4, RZ, RZ, -R3 ;  /* 0x000000ffff047224 */ /* 0x000fe400078e0a03 */
[----:B------:R-:W-:Y:S02]  /*5a90*/  IMAD R3, R3, UR17, R2 ;  /* 0x0000001103037c24 */ /* 0x000fe4000f8e0202 */
[----:B------:R-:W-:Y:S01]  /*5aa0*/  IMAD R13, R4, UR4, R13 ;  /* 0x00000004040d7c24 */ /* 0x000fe2000f8e020d */
[----:B------:R-:W-:Y:S01]  /*5ab0*/  ULDC UR4, c[0x0][0x600] ;  /* 0x0001800000047ab9 */ /* 0x000fe20000000800 */
[----:B------:R-:W-:Y:S02]  /*5ac0*/  IMAD R12, R3, UR5, R12 ;  /* 0x00000005030c7c24 */ /* 0x000fe4000f8e020c */
[----:B------:R-:W-:Y:S02]  /*5ad0*/  IMAD R13, R13, UR4, R14 ;  /* 0x000000040d0d7c24 */ /* 0x000fe4000f8e020e */
[----:B------:R-:W-:-:S02]  /*5ae0*/  IMAD.MOV.U32 R3, RZ, RZ, 0x1 ;  /* 0x00000001ff037424 */ /* 0x000fc400078e00ff */
[----:B------:R-:W-:Y:S01]  /*5af0*/  IMAD.MOV.U32 R2, RZ, RZ, R11 ;  /* 0x000000ffff027224 */ /* 0x000fe200078e000b */
[----:B------:R-:W-:Y:S02]  /*5b00*/  SEL R22, R13, R12, !P4 ;  /* 0x0000000c0d167207 */ /* 0x000fe40006000000 */
[----:B------:R-:W-:-:S07]  /*5b10*/  SEL R19, R12, R13, !P4 ;  /* 0x0000000d0c137207 */ /* 0x000fce0006000000 */
.L_x_115:
[----:B------:R-:W-:Y:S05]  /*5b20*/  BSYNC B1 ;  /* 0x0000000000017941 */ /* 0x000fea0003800000 */
.L_x_114:
[----:B------:R-:W-:-:S13]  /*5b30*/  LOP3.LUT P1, RZ, R3, 0xff, RZ, 0xc0, !PT ;  /* 0x000000ff03ff7812 */ /* 0x000fda000782c0ff */
[----:B------:R-:W-:Y:S05]  /*5b40*/  @P1 BRA `(.L_x_118) ;  /* 0xfffffff400201947 */ /* 0x000fea000383ffff */
[----:B------:R-:W-:Y:S05]  /*5b50*/  BSYNC B0 ;  /* 0x0000000000007941 */ /* 0x000fea0003800000 */
.L_x_106:
[----:B------:R-:W-:-:S03]  /*5b60*/  UMOV UR4, 0xffffffff ;  /* 0xffffffff00047882 */ /* 0x000fc60000000000 */
[----:B------:R-:W-:Y:S05]  /*5b70*/  BRA.DIV UR4, `(.L_x_119) ;  /* 0x0000000a04a87947 */ /* 0x000fea000b800000 */
[----:B------:R-:W-:-:S13]  /*5b80*/  ELECT P6, URZ, PT ;  /* 0x00000000003f782f */ /* 0x000fda00038c0000 */
.L_x_145:
[----:B------:R-:W-:Y:S04]  /*5b90*/  BSSY B0, `(.L_x_120) ;  /* 0x0000085000007945 */ /* 0x000fe80003800000 */
[----:B------:R-:W-:Y:S05]  /*5ba0*/  @!P6 BRA `(.L_x_121) ;  /* 0x00000008000ce947 */ /* 0x000fea0003800000 */
[----:B------:R-:W-:-:S04]  /*5bb0*/  LOP3.LUT R16, R16, 0x2, RZ, 0xfc, !PT ;  /* 0x0000000210107812 */ /* 0x000fc800078efcff */
[----:B------:R-:W-:-:S13]  /*5bc0*/  ISETP.NE.AND P0, PT, R16, 0x3, PT ;  /* 0x000000031000780c */ /* 0x000fda0003f05270 */
[----:B------:R-:W-:Y:S05]  /*5bd0*/  @!P0 BRA `(.L_x_122) ;  /* 0x0000000000048947 */ /* 0x000fea0003800000 */
[----:B------:R-:W-:Y:S01]  /*5be0*/  BPT.TRAP 0x1 ;  /* 0x000000040000795c */ /* 0x000fe20000300000 */
.L_x_122:
[----:B------:R-:W0:Y:S01]  /*5bf0*/  S2R R3, SR_CgaCtaId ;  /* 0x0000000000037919 */ /* 0x000e220000008800 */
[----:B------:R-:W-:-:S04]  /*5c00*/  MOV R2, 0x400 ;  /* 0x0000040000027802 */ /* 0x000fc80000000f00 */
[----:B0-----:R-:W-:Y:S02]  /*5c10*/  LEA R3, R3, R2, 0x18 ;  /* 0x0000000203037211 */ /* 0x001fe400078ec0ff */
[----:B------:R-:W-:-:S03]  /*5c20*/  SHF.L.U32 R2, R0, 0x1f, RZ ;  /* 0x0000001f00027819 */ /* 0x000fc600000006ff */
[----:B------:R-:W-:-:S04]  /*5c30*/  VIADD R3, R3, 0x70 ;  /* 0x0000007003037836 */ /* 0x000fc80000000000 */
[C---:B------:R-:W-:Y:S02]  /*5c40*/  IMAD R7, R8.reuse, 0x8, R3 ;  /* 0x0000000808077824 */ /* 0x040fe400078e0203 */
[----:B------:R-:W-:Y:S02]  /*5c50*/  VIADD R8, R8, 0x1 ;  /* 0x0000000108087836 */ /* 0x000fe40000000000 */
[----:B------:R-:W0:Y:S03]  /*5c60*/  SYNCS.PHASECHK.TRANS64.TRYWAIT P0, [R7+URZ], R2 ;  /* 0x00000002070075a7 */ /* 0x000e26000800017f */
[----:B------:R-:W-:-:S04]  /*5c70*/  ISETP.NE.AND P1, PT, R8, 0xe, PT ;  /* 0x0000000e0800780c */ /* 0x000fc80003f25270 */
[----:B------:R-:W-:Y:S02]  /*5c80*/  SEL R5, RZ, 0x1, P1 ;  /* 0x00000001ff057807 */ /* 0x000fe40000800000 */
[----:B------:R-:W-:Y:S02]  /*5c90*/  SEL R8, R8, RZ, P1 ;  /* 0x000000ff08087207 */ /* 0x000fe40000800000 */
[----:B------:R-:W-:-:S03]  /*5ca0*/  LOP3.LUT R5, R0, R5, RZ, 0x3c, !PT ;  /* 0x0000000500057212 */ /* 0x000fc600078e3cff */
[----:B------:R-:W-:Y:S01]  /*5cb0*/  IMAD R9, R8, 0x8, R3 ;  /* 0x0000000808097824 */ /* 0x000fe200078e0203 */
[----:B------:R-:W-:Y:S01]  /*5cc0*/  SHF.L.U32 R4, R5, 0x1f, RZ ;  /* 0x0000001f05047819 */ /* 0x000fe200000006ff */
[----:B0-----:R-:W-:Y:S06]  /*5cd0*/  @!P0 BRA `(.L_x_123) ;  /* 0x0000000800708947 */ /* 0x001fec0003800000 */
.L_x_146:
[----:B------:R-:W1:Y:S01]  /*5ce0*/  SYNCS.PHASECHK.TRANS64.TRYWAIT P0, [R9+URZ], R4 ;  /* 0x00000004090075a7 */ /* 0x000e62000800017f */
[----:B------:R-:W-:-:S05]  /*5cf0*/  VIADD R0, R8, 0x1 ;  /* 0x0000000108007836 */ /* 0x000fca0000000000 */
[----:B------:R-:W-:-:S04]  /*5d00*/  ISETP.NE.AND P1, PT, R0, 0xe, PT ;  /* 0x0000000e0000780c */ /* 0x000fc80003f25270 */
[----:B0-----:R-:W-:Y:S02]  /*5d10*/  SEL R2, RZ, 0x1, P1 ;  /* 0x00000001ff027807 */ /* 0x001fe40000800000 */
[----:B------:R-:W-:Y:S02]  /*5d20*/  SEL R0, R0, RZ, P1 ;  /* 0x000000ff00007207 */ /* 0x000fe40000800000 */
[----:B------:R-:W-:-:S03]  /*5d30*/  LOP3.LUT R7, R5, R2, RZ, 0x3c, !PT ;  /* 0x0000000205077212 */ /* 0x000fc600078e3cff */
[----:B------:R-:W-:Y:S01]  /*5d40*/  IMAD R6, R0, 0x8, R3 ;  /* 0x0000000800067824 */ /* 0x000fe200078e0203 */
[----:B------:R-:W-:Y:S01]  /*5d50*/  SHF.L.U32 R5, R7, 0x1f, RZ ;  /* 0x0000001f07057819 */ /* 0x000fe200000006ff */
[----:B-1----:R-:W-:Y:S06]  /*5d60*/  @!P0 BRA `(.L_x_124) ;  /* 0x0000000800608947 */ /* 0x002fec0003800000 */
.L_x_147:
[----:B------:R-:W1:Y:S01]  /*5d70*/  SYNCS.PHASECHK.TRANS64.TRYWAIT P0, [R6+URZ], R5 ;  /* 0x00000005060075a7 */ /* 0x000e62000800017f */
[----:B------:R-:W-:-:S05]  /*5d80*/  VIADD R0, R0, 0x1 ;  /* 0x0000000100007836 */ /* 0x000fca0000000000 */
[----:B------:R-:W-:-:S04]  /*5d90*/  ISETP.NE.AND P1, PT, R0, 0xe, PT ;  /* 0x0000000e0000780c */ /* 0x000fc80003f25270 */
[----:B------:R-:W-:Y:S02]  /*5da0*/  SEL R2, RZ, 0x1, P1 ;  /* 0x00000001ff027807 */ /* 0x000fe40000800000 */
[----:B------:R-:W-:Y:S02]  /*5db0*/  SEL R0, R0, RZ, P1 ;  /* 0x000000ff00007207 */ /* 0x000fe40000800000 */
[----:B------:R-:W-:-:S03]  /*5dc0*/  LOP3.LUT R7, R7, R2, RZ, 0x3c, !PT ;  /* 0x0000000207077212 */ /* 0x000fc600078e3cff */
[----:B0-----:R-:W-:Y:S01]  /*5dd0*/  IMAD R9, R0, 0x8, R3 ;  /* 0x0000000800097824 */ /* 0x001fe200078e0203 */
[----:B------:R-:W-:Y:S01]  /*5de0*/  SHF.L.U32 R4, R7, 0x1f, RZ ;  /* 0x0000001f07047819 */ /* 0x000fe200000006ff */
[----:B-1----:R-:W-:Y:S06]  /*5df0*/  @!P0 BRA `(.L_x_125) ;  /* 0x0000000800508947 */ /* 0x002fec0003800000 */
.L_x_148:
        /* <DEDUP_REMOVED lines=9> */
.L_x_149:
        /* <DEDUP_REMOVED lines=9> */
.L_x_150:
        /* <DEDUP_REMOVED lines=9> */
.L_x_151:
        /* <DEDUP_REMOVED lines=9> */
.L_x_152:
        /* <DEDUP_REMOVED lines=9> */
.L_x_153:
        /* <DEDUP_REMOVED lines=9> */
.L_x_154:
        /* <DEDUP_REMOVED lines=9> */
.L_x_155:
        /* <DEDUP_REMOVED lines=9> */
.L_x_156:
        /* <DEDUP_REMOVED lines=9> */
.L_x_157:
[----:B------:R-:W1:Y:S01]  /*6310*/  SYNCS.PHASECHK.TRANS64.TRYWAIT P0, [R6+URZ], R5 ;  /* 0x00000005060075a7 */ /* 0x000e62000800017f */
[----:B------:R-:W-:-:S05]  /*6320*/  VIADD R0, R0, 0x1 ;  /* 0x0000000100007836 */ /* 0x000fca0000000000 */
[----:B------:R-:W-:-:S04]  /*6330*/  ISETP.NE.AND P1, PT, R0, 0xe, PT ;  /* 0x0000000e0000780c */ /* 0x000fc80003f25270 */
[----:B------:R-:W-:Y:S02]  /*6340*/  SEL R2, RZ, 0x1, P1 ;  /* 0x00000001ff027807 */ /* 0x000fe40000800000 */
[----:B------:R-:W-:Y:S02]  /*6350*/  SEL R0, R0, RZ, P1 ;  /* 0x000000ff00007207 */ /* 0x000fe40000800000 */
[----:B------:R-:W-:Y:S01]  /*6360*/  LOP3.LUT R2, R7, R2, RZ, 0x3c, !PT ;  /* 0x0000000207027212 */ /* 0x000fe200078e3cff */
[----:B-1----:R-:W-:Y:S06]  /*6370*/  @!P0 BRA `(.L_x_135) ;  /* 0x0000000400b88947 */ /* 0x002fec0003800000 */
.L_x_158:
[----:B------:R-:W-:Y:S01]  /*6380*/  IMAD R3, R0, 0x8, R3 ;  /* 0x0000000800037824 */ /* 0x000fe200078e0203 */
[----:B------:R-:W-:-:S07]  /*6390*/  SHF.L.U32 R0, R2, 0x1f, RZ ;  /* 0x0000001f02007819 */ /* 0x000fce00000006ff */
.L_x_136:
[----:B--2---:R2:W3:Y:S02]  /*63a0*/  SYNCS.PHASECHK.TRANS64.TRYWAIT P0, [R3+URZ], R0 ;  /* 0x00000000030075a7 */ /* 0x0044e4000800017f */
[----:B---3--:R-:W-:Y:S05]  /*63b0*/  @!P0 NANOSLEEP.SYNCS 0x989680 ;  /* 0x009896800000895d */ /* 0x008fea0003900000 */
[----:B------:R-:W3:Y:S02]  /*63c0*/  @!P0 SYNCS.PHASECHK.TRANS64 P0, [R3+URZ], R0 ;  /* 0x00000000030085a7 */ /* 0x000ee4000800007f */
[----:B---3--:R-:W-:Y:S05]  /*63d0*/  @!P0 BRA `(.L_x_136) ;  /* 0xfffffffc00f08947 */ /* 0x008fea000383ffff */
.L_x_121:
[----:B------:R-:W-:Y:S05]  /*63e0*/  BSYNC B0 ;  /* 0x0000000000007941 */ /* 0x000fea0003800000 */
.L_x_120:
[----:B------:R-:W-:Y:S05]  /*63f0*/  EXIT ;  /* 0x000000000000794d */ /* 0x000fea0003800000 */
.L_x_20:
[----:B-1----:R1:W2:Y:S02]  /*6400*/  SYNCS.PHASECHK.TRANS64.TRYWAIT P0, [R65+URZ], R0 ;  /* 0x00000000410075a7 */ /* 0x0022a4000800017f */
[----:B--2---:R-:W-:Y:S05]  /*6410*/  @!P0 NANOSLEEP.SYNCS 0x989680 ;  /* 0x009896800000895d */ /* 0x004fea0003900000 */
[----:B------:R-:W2:Y:S02]  /*6420*/  @!P0 SYNCS.PHASECHK.TRANS64 P0, [R65+URZ], R0 ;  /* 0x00000000410085a7 */ /* 0x000ea4000800007f */
[----:B--2---:R-:W-:Y:S05]  /*6430*/  @!P0 BRA `(.L_x_20) ;  /* 0xfffffffc00f08947 */ /* 0x004fea000383ffff */
[----:B------:R-:W-:Y:S05]  /*6440*/  BRA `(.L_x_137) ;  /* 0xffffffb400247947 */ /* 0x000fea000383ffff */
.L_x_25:
[----:B--2---:R2:W3:Y:S02]  /*6450*/  SYNCS.PHASECHK.TRANS64.TRYWAIT P1, [R3+URZ], R0 ;  /* 0x00000000030075a7 */ /* 0x0044e4000802017f */
[----:B---3--:R-:W-:Y:S05]  /*6460*/  @!P1 NANOSLEEP.SYNCS 0x989680 ;  /* 0x009896800000995d */ /* 0x008fea0003900000 */
[----:B------:R-:W3:Y:S02]  /*6470*/  @!P1 SYNCS.PHASECHK.TRANS64 P1, [R3+URZ], R0 ;  /* 0x00000000030095a7 */ /* 0x000ee4000802007f */
[----:B---3--:R-:W-:Y:S05]  /*6480*/  @!P1 BRA `(.L_x_25) ;  /* 0xfffffffc00f09947 */ /* 0x008fea000383ffff */
[----:B------:R-:W-:Y:S05]  /*6490*/  BRA `(.L_x_24) ;  /* 0xffffffb400887947 */ /* 0x000fea000383ffff */
.L_x_30:
[----:B--2---:R-:W-:-:S04]  /*64a0*/  IMAD.U32 R5, RZ, RZ, UR4 ;  /* 0x00000004ff057e24 */ /* 0x004fc8000f8e00ff */
[----:B------:R2:W3:Y:S03]  /*64b0*/  SYNCS.PHASECHK.TRANS64.TRYWAIT P1, [R5+URZ], R4 ;  /* 0x00000004050075a7 */ /* 0x0004e6000802017f */
[----:B---3--:R-:W-:Y:S05]  /*64c0*/  @!P1 NANOSLEEP.SYNCS 0x989680 ;  /* 0x009896800000995d */ /* 0x008fea0003900000 */
[----:B------:R-:W3:Y:S02]  /*64d0*/  @!P1 SYNCS.PHASECHK.TRANS64 P1, [R5+URZ], R4 ;  /* 0x00000004050095a7 */ /* 0x000ee4000802007f */
[----:B---3--:R-:W-:Y:S05]  /*64e0*/  @!P1 BRA `(.L_x_30) ;  /* 0xfffffffc00ec9947 */ /* 0x008fea000383ffff */
[----:B------:R-:W-:Y:S05]  /*64f0*/  BRA `(.L_x_29) ;  /* 0xffffffb800407947 */ /* 0x000fea000383ffff */
.L_x_38:
[----:B-1----:R1:W2:Y:S02]  /*6500*/  SYNCS.PHASECHK.TRANS64.TRYWAIT P0, [R65+URZ+0x10], R0 ;  /* 0x00001000410075a7 */ /* 0x0022a4000800017f */
[----:B--2---:R-:W-:Y:S05]  /*6510*/  @!P0 NANOSLEEP.SYNCS 0x989680 ;  /* 0x009896800000895d */ /* 0x004fea0003900000 */
[----:B------:R-:W2:Y:S02]  /*6520*/  @!P0 SYNCS.PHASECHK.TRANS64 P0, [R65+URZ+0x10], R0 ;  /* 0x00001000410085a7 */ /* 0x000ea4000800007f */
[----:B--2---:R-:W-:Y:S05]  /*6530*/  @!P0 BRA `(.L_x_38) ;  /* 0xfffffffc00f08947 */ /* 0x004fea000383ffff */
[----:B------:R-:W-:Y:S05]  /*6540*/  BRA `(.L_x_138) ;  /* 0xffffffbc00987947 */ /* 0x000fea000383ffff */
.L_x_107:
[----:B------:R-:W-:Y:S01]  /*6550*/  BSSY B1, `(.L_x_139) ;  /* 0x0000006000017945 */ /* 0x000fe20003800000 */
[----:B------:R-:W-:-:S07]  /*6560*/  IMAD.MOV.U32 R15, RZ, RZ, -0x1 ;  /* 0xffffffffff0f7424 */ /* 0x000fce00078e00ff */
[----:B-----5:R-:W-:Y:S05]  /*6570*/  WARPSYNC.COLLECTIVE R15, `(.L_x_140) ;  /* 0x000000000f0c7348 */ /* 0x020fea0003c00000 */
[----:B------:R-:W-:Y:S02]  /*6580*/  ELECT P6, UR62, PT ;  /* 0x00000000003e782f */ /* 0x000fe400038c0000 */
[----:B------:R-:W-:Y:S01]  /*6590*/  MOV R14, UR62 ;  /* 0x0000003e000e7c02 */ /* 0x000fe20008000f00 */
[----:B-----5:R-:W-:Y:S10]  /*65a0*/  ENDCOLLECTIVE ;  /* 0x000000000000791b */ /* 0x020ff40003800000 */
.L_x_140:
[----:B------:R-:W-:Y:S05]  /*65b0*/  BSYNC B1 ;  /* 0x0000000000017941 */ /* 0x000fea0003800000 */
.L_x_139:
[----:B------:R-:W-:Y:S05]  /*65c0*/  BRA `(.L_x_141) ;  /* 0xffffffe8008c7947 */ /* 0x000fea000383ffff */
.L_x_110:
[----:B0-----:R0:W1:Y:S02]  /*65d0*/  SYNCS.PHASECHK.TRANS64.TRYWAIT P1, [R12+URZ+0x70], R5 ;  /* 0x000070050c0075a7 */ /* 0x001064000802017f */
[----:B-1----:R-:W-:Y:S05]  /*65e0*/  @!P1 NANOSLEEP.SYNCS 0x989680 ;  /* 0x009896800000995d */ /* 0x002fea0003900000 */
[----:B------:R-:W1:Y:S02]  /*65f0*/  @!P1 SYNCS.PHASECHK.TRANS64 P1, [R12+URZ+0x70], R5 ;  /* 0x000070050c0095a7 */ /* 0x000e64000802007f */
[----:B-1----:R-:W-:Y:S05]  /*6600*/  @!P1 BRA `(.L_x_110) ;  /* 0xfffffffc00f09947 */ /* 0x002fea000383ffff */
[----:B------:R-:W-:Y:S05]  /*6610*/  BRA `(.L_x_142) ;  /* 0xffffffe800c07947 */ /* 0x000fea000383ffff */
.L_x_119:
[----:B------:R-:W-:Y:S01]  /*6620*/  BSSY B0, `(.L_x_143) ;  /* 0x0000006000007945 */ /* 0x000fe20003800000 */
[----:B------:R-:W-:-:S07]  /*6630*/  IMAD.MOV.U32 R15, RZ, RZ, -0x1 ;  /* 0xffffffffff0f7424 */ /* 0x000fce00078e00ff */
[----:B-----5:R-:W-:Y:S05]  /*6640*/  WARPSYNC.COLLECTIVE R15, `(.L_x_144) ;  /* 0x000000000f0c7348 */ /* 0x020fea0003c00000 */
[----:B------:R-:W-:Y:S02]  /*6650*/  ELECT P6, UR62, PT ;  /* 0x00000000003e782f */ /* 0x000fe400038c0000 */
[----:B------:R-:W-:Y:S01]  /*6660*/  MOV R14, UR62 ;  /* 0x0000003e000e7c02 */ /* 0x000fe20008000f00 */
[----:B-----5:R-:W-:Y:S10]  /*6670*/  ENDCOLLECTIVE ;  /* 0x000000000000791b */ /* 0x020ff40003800000 */
.L_x_144:
[----:B------:R-:W-:Y:S05]  /*6680*/  BSYNC B0 ;  /* 0x0000000000007941 */ /* 0x000fea0003800000 */
.L_x_143:
[----:B------:R-:W-:Y:S05]  /*6690*/  BRA `(.L_x_145) ;  /* 0xfffffff4003c7947 */ /* 0x000fea000383ffff */
.L_x_123:
[----:B0-----:R0:W1:Y:S02]  /*66a0*/  SYNCS.PHASECHK.TRANS64.TRYWAIT P0, [R7+URZ], R2 ;  /* 0x00000002070075a7 */ /* 0x001064000800017f */
[----:B-1----:R-:W-:Y:S05]  /*66b0*/  @!P0 NANOSLEEP.SYNCS 0x989680 ;  /* 0x009896800000895d */ /* 0x002fea0003900000 */
[----:B------:R-:W1:Y:S02]  /*66c0*/  @!P0 SYNCS.PHASECHK.TRANS64 P0, [R7+URZ], R2 ;  /* 0x00000002070085a7 */ /* 0x000e64000800007f */
[----:B-1----:R-:W-:Y:S05]  /*66d0*/  @!P0 BRA `(.L_x_123) ;  /* 0xfffffffc00f08947 */ /* 0x002fea000383ffff */
[----:B------:R-:W-:Y:S05]  /*66e0*/  BRA `(.L_x_146) ;  /* 0xfffffff4007c7947 */ /* 0x000fea000383ffff */
.L_x_124:
[----:B0-----:R0:W1:Y:S02]  /*66f0*/  SYNCS.PHASECHK.TRANS64.TRYWAIT P0, [R9+URZ], R4 ;  /* 0x00000004090075a7 */ /* 0x001064000800017f */
[----:B-1----:R-:W-:Y:S05]  /*6700*/  @!P0 NANOSLEEP.SYNCS 0x989680 ;  /* 0x009896800000895d */ /* 0x002fea0003900000 */
[----:B------:R-:W1:Y:S02]  /*6710*/  @!P0 SYNCS.PHASECHK.TRANS64 P0, [R9+URZ], R4 ;  /* 0x00000004090085a7 */ /* 0x000e64000800007f */
[----:B-1----:R-:W-:Y:S05]  /*6720*/  @!P0 BRA `(.L_x_124) ;  /* 0xfffffffc00f08947 */ /* 0x002fea000383ffff */
[----:B------:R-:W-:Y:S05]  /*6730*/  BRA `(.L_x_147) ;  /* 0xfffffff4008c7947 */ /* 0x000fea000383ffff */
.L_x_125:
[----:B0-----:R0:W1:Y:S02]  /*6740*/  SYNCS.PHASECHK.TRANS64.TRYWAIT P0, [R6+URZ], R5 ;  /* 0x00000005060075a7 */ /* 0x001064000800017f */
[----:B-1----:R-:W-:Y:S05]  /*6750*/  @!P0 NANOSLEEP.SYNCS 0x989680 ;  /* 0x009896800000895d */ /* 0x002fea0003900000 */
[----:B------:R-:W1:Y:S02]  /*6760*/  @!P0 SYNCS.PHASECHK.TRANS64 P0, [R6+URZ], R5 ;  /* 0x00000005060085a7 */ /* 0x000e64000800007f */
[----:B-1----:R-:W-:Y:S05]  /*6770*/  @!P0 BRA `(.L_x_125) ;  /* 0xfffffffc00f08947 */ /* 0x002fea000383ffff */
[----:B------:R-:W-:Y:S05]  /*6780*/  BRA `(.L_x_148) ;  /* 0xfffffff4009c7947 */ /* 0x000fea000383ffff */
.L_x_126:
[----:B0-----:R0:W1:Y:S02]  /*6790*/  SYNCS.PHASECHK.TRANS64.TRYWAIT P0, [R9+URZ], R4 ;  /* 0x00000004090075a7 */ /* 0x001064000800017f */
[----:B-1----:R-:W-:Y:S05]  /*67a0*/  @!P0 NANOSLEEP.SYNCS 0x989680 ;  /* 0x009896800000895d */ /* 0x002fea0003900000 */
[----:B------:R-:W1:Y:S02]  /*67b0*/  @!P0 SYNCS.PHASECHK.TRANS64 P0, [R9+URZ], R4 ;  /* 0x00000004090085a7 */ /* 0x000e64000800007f */
[----:B-1----:R-:W-:Y:S05]  /*67c0*/  @!P0 BRA `(.L_x_126) ;  /* 0xfffffffc00f08947 */ /* 0x002fea000383ffff */
[----:B------:R-:W-:Y:S05]  /*67d0*/  BRA `(.L_x_149) ;  /* 0xfffffff400ac7947 */ /* 0x000fea000383ffff */
.L_x_127:
[----:B0-----:R0:W1:Y:S02]  /*67e0*/  SYNCS.PHASECHK.TRANS64.TRYWAIT P0, [R6+URZ], R5 ;  /* 0x00000005060075a7 */ /* 0x001064000800017f */
[----:B-1----:R-:W-:Y:S05]  /*67f0*/  @!P0 NANOSLEEP.SYNCS 0x989680 ;  /* 0x009896800000895d */ /* 0x002fea0003900000 */
[----:B------:R-:W1:Y:S02]  /*6800*/  @!P0 SYNCS.PHASECHK.TRANS64 P0, [R6+URZ], R5 ;  /* 0x00000005060085a7 */ /* 0x000e64000800007f */
[----:B-1----:R-:W-:Y:S05]  /*6810*/  @!P0 BRA `(.L_x_127) ;  /* 0xfffffffc00f08947 */ /* 0x002fea000383ffff */
[----:B------:R-:W-:Y:S05]  /*6820*/  BRA `(.L_x_150) ;  /* 0xfffffff400bc7947 */ /* 0x000fea000383ffff */
.L_x_128:
[----:B0-----:R0:W1:Y:S02]  /*6830*/  SYNCS.PHASECHK.TRANS64.TRYWAIT P0, [R9+URZ], R4 ;  /* 0x00000004090075a7 */ /* 0x001064000800017f */
[----:B-1----:R-:W-:Y:S05]  /*6840*/  @!P0 NANOSLEEP.SYNCS 0x989680 ;  /* 0x009896800000895d */ /* 0x002fea0003900000 */
[----:B------:R-:W1:Y:S02]  /*6850*/  @!P0 SYNCS.PHASECHK.TRANS64 P0, [R9+URZ], R4 ;  /* 0x00000004090085a7 */ /* 0x000e64000800007f */
[----:B-1----:R-:W-:Y:S05]  /*6860*/  @!P0 BRA `(.L_x_128) ;  /* 0xfffffffc00f08947 */ /* 0x002fea000383ffff */
[----:B------:R-:W-:Y:S05]  /*6870*/  BRA `(.L_x_151) ;  /* 0xfffffff400cc7947 */ /* 0x000fea000383ffff */
.L_x_129:
[----:B0-----:R0:W1:Y:S02]  /*6880*/  SYNCS.PHASECHK.TRANS64.TRYWAIT P0, [R6+URZ], R5 ;  /* 0x00000005060075a7 */ /* 0x001064000800017f */
[----:B-1----:R-:W-:Y:S05]  /*6890*/  @!P0 NANOSLEEP.SYNCS 0x989680 ;  /* 0x009896800000895d */ /* 0x002fea0003900000 */
[----:B------:R-:W1:Y:S02]  /*68a0*/  @!P0 SYNCS.PHASECHK.TRANS64 P0, [R6+URZ], R5 ;  /* 0x00000005060085a7 */ /* 0x000e64000800007f */
[----:B-1----:R-:W-:Y:S05]  /*68b0*/  @!P0 BRA `(.L_x_129) ;  /* 0xfffffffc00f08947 */ /* 0x002fea000383ffff */
[----:B------:R-:W-:Y:S05]  /*68c0*/  BRA `(.L_x_152) ;  /* 0xfffffff400dc7947 */ /* 0x000fea000383ffff */
.L_x_130:
[----:B0-----:R0:W1:Y:S02]  /*68d0*/  SYNCS.PHASECHK.TRANS64.TRYWAIT P0, [R9+URZ], R4 ;  /* 0x00000004090075a7 */ /* 0x001064000800017f */
[----:B-1----:R-:W-:Y:S05]  /*68e0*/  @!P0 NANOSLEEP.SYNCS 0x989680 ;  /* 0x009896800000895d */ /* 0x002fea0003900000 */
[----:B------:R-:W1:Y:S02]  /*68f0*/  @!P0 SYNCS.PHASECHK.TRANS64 P0, [R9+URZ], R4 ;  /* 0x00000004090085a7 */ /* 0x000e64000800007f */
[----:B-1----:R-:W-:Y:S05]  /*6900*/  @!P0 BRA `(.L_x_130) ;  /* 0xfffffffc00f08947 */ /* 0x002fea000383ffff */
[----:B------:R-:W-:Y:S05]  /*6910*/  BRA `(.L_x_153) ;  /* 0xfffffff400ec7947 */ /* 0x000fea000383ffff */
.L_x_131:
[----:B0-----:R0:W1:Y:S02]  /*6920*/  SYNCS.PHASECHK.TRANS64.TRYWAIT P0, [R6+URZ], R5 ;  /* 0x00000005060075a7 */ /* 0x001064000800017f */
[----:B-1----:R-:W-:Y:S05]  /*6930*/  @!P0 NANOSLEEP.SYNCS 0x989680 ;  /* 0x009896800000895d */ /* 0x002fea0003900000 */
[----:B------:R-:W1:Y:S02]  /*6940*/  @!P0 SYNCS.PHASECHK.TRANS64 P0, [R6+URZ], R5 ;  /* 0x00000005060085a7 */ /* 0x000e64000800007f */
[----:B-1----:R-:W-:Y:S05]  /*6950*/  @!P0 BRA `(.L_x_131) ;  /* 0xfffffffc00f08947 */ /* 0x002fea000383ffff */
[----:B------:R-:W-:Y:S05]  /*6960*/  BRA `(.L_x_154) ;  /* 0xfffffff400fc7947 */ /* 0x000fea000383ffff */
.L_x_132:
[----:B0-----:R0:W1:Y:S02]  /*6970*/  SYNCS.PHASECHK.TRANS64.TRYWAIT P0, [R9+URZ], R4 ;  /* 0x00000004090075a7 */ /* 0x001064000800017f */
[----:B-1----:R-:W-:Y:S05]  /*6980*/  @!P0 NANOSLEEP.SYNCS 0x989680 ;  /* 0x009896800000895d */ /* 0x002fea0003900000 */
[----:B------:R-:W1:Y:S02]  /*6990*/  @!P0 SYNCS.PHASECHK.TRANS64 P0, [R9+URZ], R4 ;  /* 0x00000004090085a7 */ /* 0x000e64000800007f */
[----:B-1----:R-:W-:Y:S05]  /*69a0*/  @!P0 BRA `(.L_x_132) ;  /* 0xfffffffc00f08947 */ /* 0x002fea000383ffff */
[----:B------:R-:W-:Y:S05]  /*69b0*/  BRA `(.L_x_155) ;  /* 0xfffffff8000c7947 */ /* 0x000fea000383ffff */
.L_x_133:
[----:B0-----:R0:W1:Y:S02]  /*69c0*/  SYNCS.PHASECHK.TRANS64.TRYWAIT P0, [R6+URZ], R5 ;  /* 0x00000005060075a7 */ /* 0x001064000800017f */
[----:B-1----:R-:W-:Y:S05]  /*69d0*/  @!P0 NANOSLEEP.SYNCS 0x989680 ;  /* 0x009896800000895d */ /* 0x002fea0003900000 */
[----:B------:R-:W1:Y:S02]  /*69e0*/  @!P0 SYNCS.PHASECHK.TRANS64 P0, [R6+URZ], R5 ;  /* 0x00000005060085a7 */ /* 0x000e64000800007f */
[----:B-1----:R-:W-:Y:S05]  /*69f0*/  @!P0 BRA `(.L_x_133) ;  /* 0xfffffffc00f08947 */ /* 0x002fea000383ffff */
[----:B------:R-:W-:Y:S05]  /*6a00*/  BRA `(.L_x_156) ;  /* 0xfffffff8001c7947 */ /* 0x000fea000383ffff */
.L_x_134:
[----:B0-----:R0:W1:Y:S02]  /*6a10*/  SYNCS.PHASECHK.TRANS64.TRYWAIT P0, [R9+URZ], R4 ;  /* 0x00000004090075a7 */ /* 0x001064000800017f */
[----:B-1----:R-:W-:Y:S05]  /*6a20*/  @!P0 NANOSLEEP.SYNCS 0x989680 ;  /* 0x009896800000895d */ /* 0x002fea0003900000 */
[----:B------:R-:W1:Y:S02]  /*6a30*/  @!P0 SYNCS.PHASECHK.TRANS64 P0, [R9+URZ], R4 ;  /* 0x00000004090085a7 */ /* 0x000e64000800007f */
[----:B-1----:R-:W-:Y:S05]  /*6a40*/  @!P0 BRA `(.L_x_134) ;  /* 0xfffffffc00f08947 */ /* 0x002fea000383ffff */
[----:B------:R-:W-:Y:S05]  /*6a50*/  BRA `(.L_x_157) ;  /* 0xfffffff8002c7947 */ /* 0x000fea000383ffff */
.L_x_135:
[----:B-1----:R1:W2:Y:S02]  /*6a60*/  SYNCS.PHASECHK.TRANS64.TRYWAIT P0, [R6+URZ], R5 ;  /* 0x00000005060075a7 */ /* 0x0022a4000800017f */
[----:B--2---:R-:W-:Y:S05]  /*6a70*/  @!P0 NANOSLEEP.SYNCS 0x989680 ;  /* 0x009896800000895d */ /* 0x004fea0003900000 */
[----:B------:R-:W2:Y:S02]  /*6a80*/  @!P0 SYNCS.PHASECHK.TRANS64 P0, [R6+URZ], R5 ;  /* 0x00000005060085a7 */ /* 0x000ea4000800007f */
[----:B--2---:R-:W-:Y:S05]  /*6a90*/  @!P0 BRA `(.L_x_135) ;  /* 0xfffffffc00f08947 */ /* 0x004fea000383ffff */
[----:B------:R-:W-:Y:S05]  /*6aa0*/  BRA `(.L_x_158) ;  /* 0xfffffff800347947 */ /* 0x000fea000383ffff */
.L_x_159:
[----:B------:R-:W-:-:S00]  /*6ab0*/  BRA `(.L_x_159) ;  /* 0xfffffffc00fc7947 */ /* 0x000fc0000383ffff */
[----:B------:R-:W-:-:S00]  /*6ac0*/  NOP ;  /* 0x0000000000007918 */ /* 0x000fc00000000000 */
        /* <DEDUP_REMOVED lines=11> */
.L_x_160:


//--------------------- .nv.global.init           --------------------------
	.section	.nv.global.init,"aw",@progbits
.nv.global.init:
	.type		$str$22,@object
	.size		$str$22,($str$23 - $str$22)
$str$22:
        /*0000*/ 	.byte	0x6b, 0x5f, 0x74, 0x69, 0x6c, 0x65, 0x5f, 0x63, 0x6f, 0x75, 0x6e, 0x74, 0x20, 0x3e, 0x3d, 0x20
        /*0010*/ 	.byte	0x31, 0x00
	.type		$str$23,@object
	.size		$str$23,(__unnamed_1 - $str$23)
$str$23:
        /*0012*/ 	.byte	0x2f, 0x74, 0x6d, 0x70, 0x2f, 0x63, 0x75, 0x74, 0x6c, 0x61, 0x73, 0x73, 0x5f, 0x73, 0x77, 0x65
        /*0022*/ 	.byte	0x65, 0x70, 0x5f, 0x73, 0x72, 0x63, 0x2f, 0x69, 0x6e, 0x63, 0x6c, 0x75, 0x64, 0x65, 0x2f, 0x63
        /*0032*/ 	.byte	0x75, 0x74, 0x6c, 0x61, 0x73, 0x73, 0x2f, 0x67, 0x65, 0x6d, 0x6d, 0x2f, 0x63, 0x6f, 0x6c, 0x6c
        /*0042*/ 	.byte	0x65, 0x63, 0x74, 0x69, 0x76, 0x65, 0x2f, 0x73, 0x6d, 0x39, 0x30, 0x5f, 0x6d, 0x6d, 0x61, 0x5f
        /*0052*/ 	.byte	0x74, 0x6d, 0x61, 0x5f, 0x67, 0x6d, 0x6d, 0x61, 0x5f, 0x73, 0x73, 0x5f, 0x77, 0x61, 0x72, 0x70
        /*0062*/ 	.byte	0x73, 0x70, 0x65, 0x63, 0x69, 0x61, 0x6c, 0x69, 0x7a, 0x65, 0x64, 0x2e, 0x68, 0x70, 0x70, 0x00
	.type		__unnamed_1,@object
	.size		__unnamed_1,(.L_0 - __unnamed_1)
__unnamed_1:
        /*0072*/ 	.byte	0x76, 0x6f, 0x69, 0x64, 0x20, 0x63, 0x75, 0x74, 0x6c, 0x61, 0x73, 0x73, 0x3a, 0x3a, 0x67, 0x65
        /* <DEDUP_REMOVED lines=177> */
        /*0b92*/ 	.byte	0x79, 0x5d, 0x00
.L_0:


//--------------------- .nv.shared._ZN7cutlass13device_kernelINS_4gemm6kernel13GemmUniversalIN4cute5tupleIJiiiiEEENS1_10collective13CollectiveMmaINS1_34MainloopSm90TmaGmmaWarpSpecializedILi14ENS5_IJNS4_1CILi2EEENSA_ILi1EEESC_EEENS1_32KernelTmaWarpSpecializedPingpongEEENS5_IJNSA_ILi64EEESG_NSA_ILi32EEEEEENS_10tfloat32_tENS5_IJlSC_lEEESJ_SK_NS4_8TiledMMAINS4_8MMA_AtomIJNS4_4SM904GMMA29MMA_64x64x8_F32TF32TF32_SS_TNILNSO_7ScaleInE1ELSQ_1EEEEEENS4_6LayoutINS5_IJSC_SC_SC_EEENS5_IJNSA_ILi0EEESV_SV_EEEEENS5_IJNS4_10UnderscoreESY_SY_EEEEENS4_13SM90_TMA_LOADENS4_14ComposedLayoutINS4_7SwizzleILi3ELi4ELi3EEENS4_18smem_ptr_flag_bitsILi32EEENST_INS5_IJNSA_ILi8EEESH_EEENS5_IJSH_SC_EEEEEEEvNS4_8identityENS4_23SM90_TMA_LOAD_MULTICASTES1B_vS1C_EENS_8epilogue10collective6detail29Sm90TmaWarpSpecializedAdapterINS1G_15DefaultEpilogueISJ_SK_SK_NS1F_6thread17LinearCombinationISJ_Li1EffLNS1K_9ScaleType4KindE0ELNS_15FloatRoundStyleE2ESJ_EENS1_15EpilogueDefaultEEEEEvvEEEEvNT_6ParamsE --------------------------
	.section	.nv.shared._ZN7cutlass13device_kernelINS_4gemm6kernel13GemmUniversalIN4cute5tupleIJiiiiEEENS1_10collective13CollectiveMmaINS1_34MainloopSm90TmaGmmaWarpSpecializedILi14ENS5_IJNS4_1CILi2EEENSA_ILi1EEESC_EEENS1_32KernelTmaWarpSpecializedPingpongEEENS5_IJNSA_ILi64EEESG_NSA_ILi32EEEEEENS_10tfloat32_tENS5_IJlSC_lEEESJ_SK_NS4_8TiledMMAINS4_8MMA_AtomIJNS4_4SM904GMMA29MMA_64x64x8_F32TF32TF32_SS_TNILNSO_7ScaleInE1ELSQ_1EEEEEENS4_6LayoutINS5_IJSC_SC_SC_EEENS5_IJNSA_ILi0EEESV_SV_EEEEENS5_IJNS4_10UnderscoreESY_SY_EEEEENS4_13SM90_TMA_LOADENS4_14ComposedLayoutINS4_7SwizzleILi3ELi4ELi3EEENS4_18smem_ptr_flag_bitsILi32EEENST_INS5_IJNSA_ILi8EEESH_EEENS5_IJSH_SC_EEEEEEEvNS4_8identityENS4_23SM90_TMA_LOAD_MULTICASTES1B_vS1C_EENS_8epilogue10collective6detail29Sm90TmaWarpSpecializedAdapterINS1G_15DefaultEpilogueISJ_SK_SK_NS1F_6thread17LinearCombinationISJ_Li1EffLNS1K_9ScaleType4KindE0ELNS_15FloatRoundStyleE2ESJ_EENS1_15EpilogueDefaultEEEEEvvEEEEvNT_6ParamsE,"aw",@nobits
	.sectionflags	@""
	.align	16
	.zero		1024


//--------------------- .nv.shared.reserved.0     --------------------------
	.section	.nv.shared.reserved.0,"aw",@nobits
	.weak		__nv_reservedSMEM_offset_0_alias
	.size		__nv_reservedSMEM_offset_0_alias, 0, 0
	.other		__nv_reservedSMEM_offset_0_alias,@"STO_CUDA_RESERVED_SHARED STV_DEFAULT"
__nv_reservedSMEM_offset_0_alias:
	.zero		0


//--------------------- .nv.global                --------------------------
	.section	.nv.global,"aw",@nobits
.nv.global:
	.type		_ZN40_INTERNAL_57e2b60d_4_k_cu_3af7811a_210584cute1_E,@object
	.size		_ZN40_INTERNAL_57e2b60d_4_k_cu_3af7811a_210584cute1_E,(_ZN40_INTERNAL_57e2b60d_4_k_cu_3af7811a_210584cuda3std3__45__cpo6cbeginE - _ZN40_INTERNAL_57e2b60d_4_k_cu_3af7811a_210584cute1_E)
_ZN40_INTERNAL_57e2b60d_4_k_cu_3af7811a_210584cute1_E:
	.zero		1
	.type		_ZN40_INTERNAL_57e2b60d_4_k_cu_3af7811a_210584cuda3std3__45__cpo6cbeginE,@object
	.size		_ZN40_INTERNAL_57e2b60d_4_k_cu_3af7811a_210584cuda3std3__45__cpo6cbeginE,(_ZN40_INTERNAL_57e2b60d_4_k_cu_3af7811a_210584cuda3std3__48in_placeE - _ZN40_INTERNAL_57e2b60d_4_k_cu_3af7811a_210584cuda3std3__45__cpo6cbeginE)
_ZN40_INTERNAL_57e2b60d_4_k_cu_3af7811a_210584cuda3std3__45__cpo6cbeginE:
	.zero		1
	.type		_ZN40_INTERNAL_57e2b60d_4_k_cu_3af7811a_210584cuda3std3__48in_placeE,@object
	.size		_ZN40_INTERNAL_57e2b60d_4_k_cu_3af7811a_210584cuda3std3__48in_placeE,(_ZN40_INTERNAL_57e2b60d_4_k_cu_3af7811a_210584cuda3std6ranges3__45__cpo9iter_moveE - _ZN40_INTERNAL_57e2b60d_4_k_cu_3af7811a_210584cuda3std3__48in_placeE)
_ZN40_INTERNAL_57e2b60d_4_k_cu_3af7811a_210584cuda3std3__48in_placeE:
	.zero		1
	.type		_ZN40_INTERNAL_57e2b60d_4_k_cu_3af7811a_210584cuda3std6ranges3__45__cpo9iter_moveE,@object
	.size		_ZN40_INTERNAL_57e2b60d_4_k_cu_3af7811a_210584cuda3std6ranges3__45__cpo9iter_moveE,(_ZN40_INTERNAL_57e2b60d_4_k_cu_3af7811a_210584cuda3std3__45__cpo5beginE - _ZN40_INTERNAL_57e2b60d_4_k_cu_3af7811a_210584cuda3std6ranges3__45__cpo9iter_moveE)
_ZN40_INTERNAL_57e2b60d_4_k_cu_3af7811a_210584cuda3std6ranges3__45__cpo9iter_moveE:
	.zero		1
	.type		_ZN40_INTERNAL_57e2b60d_4_k_cu_3af7811a_210584cuda3std3__45__cpo5beginE,@object
	.size		_ZN40_INTERNAL_57e2b60d_4_k_cu_3af7811a_210584cuda3std3__45__cpo5beginE,(_ZN40_INTERNAL_57e2b60d_4_k_cu_3af7811a_210584cuda3std3__442_GLOBAL__N__57e2b60d_4_k_cu_3af7811a_210586ignoreE - _ZN40_INTERNAL_57e2b60d_4_k_cu_3af7811a_210584cuda3std3__45__cpo5beginE)
_ZN40_INTERNAL_57e2b60d_4_k_cu_3af7811a_210584cuda3std3__45__cpo5beginE:
	.zero		1
	.type		_ZN40_INTERNAL_57e2b60d_4_k_cu_3af7811a_210584cuda3std3__442_GLOBAL__N__57e2b60d_4_k_cu_3af7811a_210586ignoreE,@object
	.size		_ZN40_INTERNAL_57e2b60d_4_k_cu_3af7811a_210584cuda3std3__442_GLOBAL__N__57e2b60d_4_k_cu_3af7811a_210586ignoreE,(_ZN40_INTERNAL_57e2b60d_4_k_cu_3af7811a_210584cute7productE - _ZN40_INTERNAL_57e2b60d_4_k_cu_3af7811a_210584cuda3std3__442_GLOBAL__N__57e2b60d_4_k_cu_3af7811a_210586ignoreE)
_ZN40_INTERNAL_57e2b60d_4_k_cu_3af7811a_210584cuda3std3__442_GLOBAL__N__57e2b60d_4_k_cu_3af7811a_210586ignoreE:
	.zero		1
	.type		_ZN40_INTERNAL_57e2b60d_4_k_cu_3af7811a_210584cute7productE,@object
	.size		_ZN40_INTERNAL_57e2b60d_4_k_cu_3af7811a_210584cute7productE,(_ZN40_INTERNAL_57e2b60d_4_k_cu_3af7811a_210584cuda3std3__45__cpo3endE - _ZN40_INTERNAL_57e2b60d_4_k_cu_3af7811a_210584cute7productE)
_ZN40_INTERNAL_57e2b60d_4_k_cu_3af7811a_210584cute7productE:
	.zero		1
	.type		_ZN40_INTERNAL_57e2b60d_4_k_cu_3af7811a_210584cuda3std3__45__cpo3endE,@object
	.size		_ZN40_INTERNAL_57e2b60d_4_k_cu_3af7811a_210584cuda3std3__45__cpo3endE,(_ZN40_INTERNAL_57e2b60d_4_k_cu_3af7811a_210584cuda3std3__419piecewise_constructE - _ZN40_INTERNAL_57e2b60d_4_k_cu_3af7811a_210584cuda3std3__45__cpo3endE)
_ZN40_INTERNAL_57e2b60d_4_k_cu_3af7811a_210584cuda3std3__45__cpo3endE:
	.zero		1
	.type		_ZN40_INTERNAL_57e2b60d_4_k_cu_3af7811a_210584cuda3std3__419piecewise_constructE,@object
	.size		_ZN40_INTERNAL_57e2b60d_4_k_cu_3af7811a_210584cuda3std3__419piecewise_constructE,(_ZN40_INTERNAL_57e2b60d_4_k_cu_3af7811a_210584cuda3std3__45__cpo4cendE - _ZN40_INTERNAL_57e2b60d_4_k_cu_3af7811a_210584cuda3std3__419piecewise_constructE)
_ZN40_INTERNAL_57e2b60d_4_k_cu_3af7811a_210584cuda3std3__419piecewise_constructE:
	.zero		1
	.type		_ZN40_INTERNAL_57e2b60d_4_k_cu_3af7811a_210584cuda3std3__45__cpo4cendE,@object
	.size		_ZN40_INTERNAL_57e2b60d_4_k_cu_3af7811a_210584cuda3std3__45__cpo4cendE,(_ZN40_INTERNAL_57e2b60d_4_k_cu_3af7811a_210584cuda3std6ranges3__45__cpo4swapE - _ZN40_INTERNAL_57e2b60d_4_k_cu_3af7811a_210584cuda3std3__45__cpo4cendE)
_ZN40_INTERNAL_57e2b60d_4_k_cu_3af7811a_210584cuda3std3__45__cpo4cendE:
	.zero		1
	.type		_ZN40_INTERNAL_57e2b60d_4_k_cu_3af7811a_210584cuda3std6ranges3__45__cpo4swapE,@object
	.size		_ZN40_INTERNAL_57e2b60d_4_k_cu_3af7811a_210584cuda3std6ranges3__45__cpo4swapE,(.L_8 - _ZN40_INTERNAL_57e2b60d_4_k_cu_3af7811a_210584cuda3std6ranges3__45__cpo4swapE)
_ZN40_INTERNAL_57e2b60d_4_k_cu_3af7811a_210584cuda3std6ranges3__45__cpo4swapE:
	.zero		1
.L_8:


//--------------------- .nv.constant0._ZN7cutlass13device_kernelINS_4gemm6kernel13GemmUniversalIN4cute5tupleIJiiiiEEENS1_10collective13CollectiveMmaINS1_34MainloopSm90TmaGmmaWarpSpecializedILi14ENS5_IJNS4_1CILi2EEENSA_ILi1EEESC_EEENS1_32KernelTmaWarpSpecializedPingpongEEENS5_IJNSA_ILi64EEESG_NSA_ILi32EEEEEENS_10tfloat32_tENS5_IJlSC_lEEESJ_SK_NS4_8TiledMMAINS4_8MMA_AtomIJNS4_4SM904GMMA29MMA_64x64x8_F32TF32TF32_SS_TNILNSO_7ScaleInE1ELSQ_1EEEEEENS4_6LayoutINS5_IJSC_SC_SC_EEENS5_IJNSA_ILi0EEESV_SV_EEEEENS5_IJNS4_10UnderscoreESY_SY_EEEEENS4_13SM90_TMA_LOADENS4_14ComposedLayoutINS4_7SwizzleILi3ELi4ELi3EEENS4_18smem_ptr_flag_bitsILi32EEENST_INS5_IJNSA_ILi8EEESH_EEENS5_IJSH_SC_EEEEEEEvNS4_8identityENS4_23SM90_TMA_LOAD_MULTICASTES1B_vS1C_EENS_8epilogue10collective6detail29Sm90TmaWarpSpecializedAdapterINS1G_15DefaultEpilogueISJ_SK_SK_NS1F_6thread17LinearCombinationISJ_Li1EffLNS1K_9ScaleType4KindE0ELNS_15FloatRoundStyleE2ESJ_EENS1_15EpilogueDefaultEEEEEvvEEEEvNT_6ParamsE --------------------------
	.section	.nv.constant0._ZN7cutlass13device_kernelINS_4gemm6kernel13GemmUniversalIN4cute5tupleIJiiiiEEENS1_10collective13CollectiveMmaINS1_34MainloopSm90TmaGmmaWarpSpecializedILi14ENS5_IJNS4_1CILi2EEENSA_ILi1EEESC_EEENS1_32KernelTmaWarpSpecializedPingpongEEENS5_IJNSA_ILi64EEESG_NSA_ILi32EEEEEENS_10tfloat32_tENS5_IJlSC_lEEESJ_SK_NS4_8TiledMMAINS4_8MMA_AtomIJNS4_4SM904GMMA29MMA_64x64x8_F32TF32TF32_SS_TNILNSO_7ScaleInE1ELSQ_1EEEEEENS4_6LayoutINS5_IJSC_SC_SC_EEENS5_IJNSA_ILi0EEESV_SV_EEEEENS5_IJNS4_10UnderscoreESY_SY_EEEEENS4_13SM90_TMA_LOADENS4_14ComposedLayoutINS4_7SwizzleILi3ELi4ELi3EEENS4_18smem_ptr_flag_bitsILi32EEENST_INS5_IJNSA_ILi8EEESH_EEENS5_IJSH_SC_EEEEEEEvNS4_8identityENS4_23SM90_TMA_LOAD_MULTICASTES1B_vS1C_EENS_8epilogue10collective6detail29Sm90TmaWarpSpecializedAdapterINS1G_15DefaultEpilogueISJ_SK_SK_NS1F_6thread17LinearCombinationISJ_Li1EffLNS1K_9ScaleType4KindE0ELNS_15FloatRoundStyleE2ESJ_EENS1_15EpilogueDefaultEEEEEvvEEEEvNT_6ParamsE,"a",@progbits
	.sectionflags	@""
	.align	4
.nv.constant0._ZN7cutlass13device_kernelINS_4gemm6kernel13GemmUniversalIN4cute5tupleIJiiiiEEENS1_10collective13CollectiveMmaINS1_34MainloopSm90TmaGmmaWarpSpecializedILi14ENS5_IJNS4_1CILi2EEENSA_ILi1EEESC_EEENS1_32KernelTmaWarpSpecializedPingpongEEENS5_IJNSA_ILi64EEESG_NSA_ILi32EEEEEENS_10tfloat32_tENS5_IJlSC_lEEESJ_SK_NS4_8TiledMMAINS4_8MMA_AtomIJNS4_4SM904GMMA29MMA_64x64x8_F32TF32TF32_SS_TNILNSO_7ScaleInE1ELSQ_1EEEEEENS4_6LayoutINS5_IJSC_SC_SC_EEENS5_IJNSA_ILi0EEESV_SV_EEEEENS5_IJNS4_10UnderscoreESY_SY_EEEEENS4_13SM90_TMA_LOADENS4_14ComposedLayoutINS4_7SwizzleILi3ELi4ELi3EEENS4_18smem_ptr_flag_bitsILi32EEENST_INS5_IJNSA_ILi8EEESH_EEENS5_IJSH_SC_EEEEEEEvNS4_8identityENS4_23SM90_TMA_LOAD_MULTICASTES1B_vS1C_EENS_8epilogue10collective6detail29Sm90TmaWarpSpecializedAdapterINS1G_15DefaultEpilogueISJ_SK_SK_NS1F_6thread17LinearCombinationISJ_Li1EffLNS1K_9ScaleType4KindE0ELNS_15FloatRoundStyleE2ESJ_EENS1_15EpilogueDefaultEEEEEvvEEEEvNT_6ParamsE:
	.zero		1664


//--------------------- SYMBOLS --------------------------

	.type		.nv.reservedSmem.offset0,@object
	.size		.nv.reservedSmem.offset0,0x4
	.type		__assertfail,@function
